# CuTe-DSL kernel — source=cudnn_frontend_dsl family=grouped_gemm_swiglu
# config = {"ab_dtype": "Float8E4M3FN", "sf_vec": 16, "d_dtype": "Float4E2M1FN", "vector_f32": true, "mma_mn": [128, 256], "cluster_mn": [1, 1]}


// ===== COMPILED SASS (sm_100a) =====

	.target	sm_100a

	.elftype	@"ET_EXEC"


//--------------------- .note.nv.tkinfo           --------------------------
	.section	.note.nv.tkinfo,"",@"SHT_NOTE"
	.sectionflags	@"SHF_NOTE_NV_TKINFO"
	.tkinfo
        /*0018*/ 	.word	0x00000081
        /*0030*/ 	.string	""
        /*0030*/ 	.string	"ptxas"
        /*0030*/ 	.string	"Cuda compilation tools, release 12.9, V12.9.83"
        /*0030*/ 	.string	"Build system must define TOOLS_VERSION_EXTENDED"
        /*0030*/ 	.string	"-O 3 -arch sm_100a "



//--------------------- .note.nv.cuver            --------------------------
	.section	.note.nv.cuver,"",@"SHT_NOTE"
	.sectionflags	@"SHF_NOTE_NV_CUVER"
        /*0018*/ 	.short	0x0001
        /*001a*/ 	.short	0x0064
        /*001c*/ 	.short	0x0001
        /*001e*/ 	.short	0x0000
        /*0020*/ 	.short	0x0001
        /*0022*/ 	.short	0x0000


//--------------------- .nv.info                  --------------------------
	.section	.nv.info,"",@"SHT_CUDA_INFO"
	.align	4


	//----- nvinfo : EIATTR_REGCOUNT
	.align		4
        /*0000*/ 	.byte	0x04, 0x2f
        /*0002*/ 	.short	(.L_4 - .L_3)
	.align		4
.L_3:
        /*0004*/ 	.word	index@(kernel_cutlass_kernel_cudnngrouped_gemmgrouped_gemm_swiglugrouped_gemm_swiglu_quantBlockScaledContiguousGroupedGemmKernel_object_at__TiledMMA_ThrLayoutVMNK11110000_PermutationMNK____MMAAt_0)
        /*0008*/ 	.word	0x00000083


	//----- nvinfo : EIATTR_FRAME_SIZE
	.align		4
.L_4:
        /*000c*/ 	.byte	0x04, 0x11
        /*000e*/ 	.short	(.L_6 - .L_5)
	.align		4
.L_5:
        /*0010*/ 	.word	index@($__internal_2_$__cuda_sm10x_tcgen05_guardrail_trap_unallocated_columns_being_dealloced)
        /*0014*/ 	.word	0x00000000


	//----- nvinfo : EIATTR_FRAME_SIZE
	.align		4
.L_6:
        /*0018*/ 	.byte	0x04, 0x11
        /*001a*/ 	.short	(.L_8 - .L_7)
	.align		4
.L_7:
        /*001c*/ 	.word	index@($__internal_1_$__cuda_sm10x_tcgen05_guardrail_trap_phase_invalid_during_alloc)
        /*0020*/ 	.word	0x00000000


	//----- nvinfo : EIATTR_FRAME_SIZE
	.align		4
.L_8:
        /*0024*/ 	.byte	0x04, 0x11
        /*0026*/ 	.short	(.L_10 - .L_9)
	.align		4
.L_9:
        /*0028*/ 	.word	index@($__internal_0_$__cuda_sm10x_tcgen05_guardrail_trap_col_being_dealloced_not_returned_by_alloc)
        /*002c*/ 	.word	0x00000000


	//----- nvinfo : EIATTR_FRAME_SIZE
	.align		4
.L_10:
        /*0030*/ 	.byte	0x04, 0x11
        /*0032*/ 	.short	(.L_12 - .L_11)
	.align		4
.L_11:
        /*0034*/ 	.word	index@(kernel_cutlass_kernel_cudnngrouped_gemmgrouped_gemm_swiglugrouped_gemm_swiglu_quantBlockScaledContiguousGroupedGemmKernel_object_at__TiledMMA_ThrLayoutVMNK11110000_PermutationMNK____MMAAt_0)
        /*0038*/ 	.word	0x00000000


	//----- nvinfo : EIATTR_MIN_STACK_SIZE
	.align		4
.L_12:
        /*003c*/ 	.byte	0x04, 0x12
        /*003e*/ 	.short	(.L_14 - .L_13)
	.align		4
.L_13:
        /*0040*/ 	.word	index@(kernel_cutlass_kernel_cudnngrouped_gemmgrouped_gemm_swiglugrouped_gemm_swiglu_quantBlockScaledContiguousGroupedGemmKernel_object_at__TiledMMA_ThrLayoutVMNK11110000_PermutationMNK____MMAAt_0)
        /*0044*/ 	.word	0x00000000
.L_14:


//--------------------- .nv.info.kernel_cutlass_kernel_cudnngrouped_gemmgrouped_gemm_swiglugrouped_gemm_swiglu_quantBlockScaledContiguousGroupedGemmKernel_object_at__TiledMMA_ThrLayoutVMNK11110000_PermutationMNK____MMAAt_0 --------------------------
	.section	.nv.info.kernel_cutlass_kernel_cudnngrouped_gemmgrouped_gemm_swiglugrouped_gemm_swiglu_quantBlockScaledContiguousGroupedGemmKernel_object_at__TiledMMA_ThrLayoutVMNK11110000_PermutationMNK____MMAAt_0,"",@"SHT_CUDA_INFO"
	.sectionflags	@""
	.align	4


	//----- nvinfo : EIATTR_CUDA_API_VERSION
	.align		4
        /*0000*/ 	.byte	0x04, 0x37
        /*0002*/ 	.short	(.L_16 - .L_15)
.L_15:
        /*0004*/ 	.word	0x00000081


	//----- nvinfo : EIATTR_KPARAM_INFO
	.align		4
.L_16:
        /*0008*/ 	.byte	0x04, 0x17
        /*000a*/ 	.short	(.L_18 - .L_17)
.L_17:
        /*000c*/ 	.word	0x00000000
        /*0010*/ 	.short	0x000f
        /*0012*/ 	.short	0x03f8
        /*0014*/ 	.byte	0x00, 0xf0, 0x31, 0x00


	//----- nvinfo : EIATTR_KPARAM_INFO
	.align		4
.L_18:
        /*0018*/ 	.byte	0x04, 0x17
        /*001a*/ 	.short	(.L_20 - .L_19)
.L_19:
        /*001c*/ 	.word	0x00000000
        /*0020*/ 	.short	0x000e
        /*0022*/ 	.short	0x03ec
        /*0024*/ 	.byte	0x00, 0xf0, 0x31, 0x00


	//----- nvinfo : EIATTR_KPARAM_INFO
	.align		4
.L_20:
        /*0028*/ 	.byte	0x04, 0x17
        /*002a*/ 	.short	(.L_22 - .L_21)
.L_21:
        /*002c*/ 	.word	0x00000000
        /*0030*/ 	.short	0x000d
        /*0032*/ 	.short	0x03e0
        /*0034*/ 	.byte	0x00, 0xf0, 0x31, 0x00


	//----- nvinfo : EIATTR_KPARAM_INFO
	.align		4
.L_22:
        /*0038*/ 	.byte	0x04, 0x17
        /*003a*/ 	.short	(.L_24 - .L_23)
.L_23:
        /*003c*/ 	.word	0x00000000
        /*0040*/ 	.short	0x000c
        /*0042*/ 	.short	0x03d8
        /*0044*/ 	.byte	0x00, 0xf0, 0x21, 0x00


	//----- nvinfo : EIATTR_KPARAM_INFO
	.align		4
.L_24:
        /*0048*/ 	.byte	0x04, 0x17
        /*004a*/ 	.short	(.L_26 - .L_25)
.L_25:
        /*004c*/ 	.word	0x00000000
        /*0050*/ 	.short	0x000b
        /*0052*/ 	.short	0x03d0
        /*0054*/ 	.byte	0x00, 0xf0, 0x21, 0x00


	//----- nvinfo : EIATTR_KPARAM_INFO
	.align		4
.L_26:
        /*0058*/ 	.byte	0x04, 0x17
        /*005a*/ 	.short	(.L_28 - .L_27)
.L_27:
        /*005c*/ 	.word	0x00000000
        /*0060*/ 	.short	0x000a
        /*0062*/ 	.short	0x03c8
        /*0064*/ 	.byte	0x00, 0xf0, 0x21, 0x00


	//----- nvinfo : EIATTR_KPARAM_INFO
	.align		4
.L_28:
        /*0068*/ 	.byte	0x04, 0x17
        /*006a*/ 	.short	(.L_30 - .L_29)
.L_29:
        /*006c*/ 	.word	0x00000000
        /*0070*/ 	.short	0x0009
        /*0072*/ 	.short	0x03c0
        /*0074*/ 	.byte	0x00, 0xf0, 0x21, 0x00


	//----- nvinfo : EIATTR_KPARAM_INFO
	.align		4
.L_30:
        /*0078*/ 	.byte	0x04, 0x17
        /*007a*/ 	.short	(.L_32 - .L_31)
.L_31:
        /*007c*/ 	.word	0x00000000
        /*0080*/ 	.short	0x0008
        /*0082*/ 	.short	0x0340
        /*0084*/ 	.byte	0x00, 0xf0, 0x01, 0x02


	//----- nvinfo : EIATTR_KPARAM_INFO
	.align		4
.L_32:
        /*0088*/ 	.byte	0x04, 0x17
        /*008a*/ 	.short	(.L_34 - .L_33)
.L_33:
        /*008c*/ 	.word	0x00000000
        /*0090*/ 	.short	0x0007
        /*0092*/ 	.short	0x02c0
        /*0094*/ 	.byte	0x00, 0xf0, 0x01, 0x02


	//----- nvinfo : EIATTR_KPARAM_INFO
	.align		4
.L_34:
        /*0098*/ 	.byte	0x04, 0x17
        /*009a*/ 	.short	(.L_36 - .L_35)
.L_35:
        /*009c*/ 	.word	0x00000000
        /*00a0*/ 	.short	0x0006
        /*00a2*/ 	.short	0x0240
        /*00a4*/ 	.byte	0x00, 0xf0, 0x01, 0x02


	//----- nvinfo : EIATTR_KPARAM_INFO
	.align		4
.L_36:
        /*00a8*/ 	.byte	0x04, 0x17
        /*00aa*/ 	.short	(.L_38 - .L_37)
.L_37:
        /*00ac*/ 	.word	0x00000000
        /*00b0*/ 	.short	0x0005
        /*00b2*/ 	.short	0x01c0
        /*00b4*/ 	.byte	0x00, 0xf0, 0x01, 0x02


	//----- nvinfo : EIATTR_KPARAM_INFO
	.align		4
.L_38:
        /*00b8*/ 	.byte	0x04, 0x17
        /*00ba*/ 	.short	(.L_40 - .L_39)
.L_39:
        /*00bc*/ 	.word	0x00000000
        /*00c0*/ 	.short	0x0004
        /*00c2*/ 	.short	0x0140
        /*00c4*/ 	.byte	0x00, 0xf0, 0x01, 0x02


	//----- nvinfo : EIATTR_KPARAM_INFO
	.align		4
.L_40:
        /*00c8*/ 	.byte	0x04, 0x17
        /*00ca*/ 	.short	(.L_42 - .L_41)
.L_41:
        /*00cc*/ 	.word	0x00000000
        /*00d0*/ 	.short	0x0003
        /*00d2*/ 	.short	0x00c0
        /*00d4*/ 	.byte	0x00, 0xf0, 0x01, 0x02


	//----- nvinfo : EIATTR_KPARAM_INFO
	.align		4
.L_42:
        /*00d8*/ 	.byte	0x04, 0x17
        /*00da*/ 	.short	(.L_44 - .L_43)
.L_43:
        /*00dc*/ 	.word	0x00000000
        /*00e0*/ 	.short	0x0002
        /*00e2*/ 	.short	0x0040
        /*00e4*/ 	.byte	0x00, 0xf0, 0x01, 0x02


	//----- nvinfo : EIATTR_KPARAM_INFO
	.align		4
.L_44:
        /*00e8*/ 	.byte	0x04, 0x17
        /*00ea*/ 	.short	(.L_46 - .L_45)
.L_45:
        /*00ec*/ 	.word	0x00000000
        /*00f0*/ 	.short	0x0001
        /*00f2*/ 	.short	0x000c
        /*00f4*/ 	.byte	0x00, 0xf0, 0x31, 0x00


	//----- nvinfo : EIATTR_KPARAM_INFO
	.align		4
.L_46:
        /*00f8*/ 	.byte	0x04, 0x17
        /*00fa*/ 	.short	(.L_48 - .L_47)
.L_47:
        /*00fc*/ 	.word	0x00000000
        /*0100*/ 	.short	0x0000
        /*0102*/ 	.short	0x0000
        /*0104*/ 	.byte	0x00, 0xf0, 0x31, 0x00


	//----- nvinfo : EIATTR_AT_ENTRY_FRAGMENTS
	.align		4
.L_48:
        /*0108*/ 	.byte	0x04, 0x4f
        /*010a*/ 	.short	(.L_50 - .L_49)


	//   ....[0]....
.L_49:
        /*010c*/ 	.word	0x00000004


	//----- nvinfo : EIATTR_RESERVED_SMEM_USED
	.align		4
.L_50:
        /*0110*/ 	.byte	0x01, 0x41
	.zero		2


	//----- nvinfo : EIATTR_SPARSE_MMA_MASK
	.align		4
        /*0114*/ 	.byte	0x03, 0x50
        /*0116*/ 	.short	0x0000


	//----- nvinfo : EIATTR_TCGEN05_1CTA_USED
	.align		4
        /*0118*/ 	.byte	0x01, 0x51
	.zero		2


	//----- nvinfo : EIATTR_MAXREG_COUNT
	.align		4
        /*011c*/ 	.byte	0x03, 0x1b
        /*011e*/ 	.short	0x00ff


	//----- nvinfo : EIATTR_NUM_BARRIERS
	.align		4
        /*0120*/ 	.byte	0x02, 0x4c
        /*0122*/ 	.byte	0x05
	.zero		1


	//----- nvinfo : EIATTR_INT_WARP_WIDE_INSTR_OFFSETS
	.align		4
        /*0124*/ 	.byte	0x04, 0x31
        /*0126*/ 	.short	(.L_52 - .L_51)


	//   ....[0]....
.L_51:
        /*0128*/ 	.word	0x000045b0


	//   ....[1]....
        /*012c*/ 	.word	0x000045f0


	//----- nvinfo : EIATTR_COOP_GROUP_MASK_REGIDS
	.align		4
.L_52:
        /*0130*/ 	.byte	0x04, 0x29
        /*0132*/ 	.short	(.L_54 - .L_53)


	//   ....[0]....
.L_53:
        /*0134*/ 	.word	0xffffffff


	//   ....[1]....
        /*0138*/ 	.word	0xffffffff


	//   ....[2]....
        /*013c*/ 	.word	0xffffffff


	//   ....[3]....
        /*0140*/ 	.word	0xffffffff


	//   ....[4]....
        /*0144*/ 	.word	0xffffffff


	//   ....[5]....
        /*0148*/ 	.word	0xffffffff


	//   ....[6]....
        /*014c*/ 	.word	0xffffffff


	//   ....[7]....
        /*0150*/ 	.word	0xffffffff


	//   ....[8]....
        /*0154*/ 	.word	0xffffffff


	//----- nvinfo : EIATTR_COOP_GROUP_INSTR_OFFSETS
	.align		4
.L_54:
        /*0158*/ 	.byte	0x04, 0x28
        /*015a*/ 	.short	(.L_56 - .L_55)


	//   ....[0]....
.L_55:
        /*015c*/ 	.word	0x000000b0


	//   ....[1]....
        /*0160*/ 	.word	0x00000960


	//   ....[2]....
        /*0164*/ 	.word	0x00000ba0


	//   ....[3]....
        /*0168*/ 	.word	0x00000c00


	//   ....[4]....
        /*016c*/ 	.word	0x00002440


	//   ....[5]....
        /*0170*/ 	.word	0x00002700


	//   ....[6]....
        /*0174*/ 	.word	0x000041f0


	//   ....[7]....
        /*0178*/ 	.word	0x00004450


	//   ....[8]....
        /*017c*/ 	.word	0x000046a0


	//----- nvinfo : EIATTR_VRC_CTA_INIT_COUNT
	.align		4
.L_56:
        /*0180*/ 	.byte	0x02, 0x4a
        /*0182*/ 	.byte	0x80
	.zero		1


	//----- nvinfo : EIATTR_MBARRIER_INSTR_OFFSETS
	.align		4
        /*0184*/ 	.byte	0x04, 0x39
        /*0186*/ 	.short	(.L_58 - .L_57)


	//   ....[0]....
.L_57:
        /*0188*/ 	.word	0x00000330
        /*018c*/ 	.word	0x000000ff
        /*0190*/ 	.word	0x00000000
        /*0194*/ 	.short	0x0100
        /*0196*/ 	.byte	0x05
	.zero		1


	//   ....[1]....
        /*0198*/ 	.word	0x00000340
        /*019c*/ 	.word	0x000000ff
        /*01a0*/ 	.word	0x00000008
        /*01a4*/ 	.short	0x0100
        /*01a6*/ 	.byte	0x05
	.zero		1


	//   ....[2]....
        /*01a8*/ 	.word	0x00000350
        /*01ac*/ 	.word	0x000000ff
        /*01b0*/ 	.word	0x00000010
        /*01b4*/ 	.short	0x0100
        /*01b6*/ 	.byte	0x05
	.zero		1


	//   ....[3]....
        /*01b8*/ 	.word	0x00000360
        /*01bc*/ 	.word	0x000000ff
        /*01c0*/ 	.word	0x00000018
        /*01c4*/ 	.short	0x0100
        /*01c6*/ 	.byte	0x05
	.zero		1


	//   ....[4]....
        /*01c8*/ 	.word	0x00000370
        /*01cc*/ 	.word	0x000000ff
        /*01d0*/ 	.word	0x00000020
        /*01d4*/ 	.short	0x0100
        /*01d6*/ 	.byte	0x05
	.zero		1


	//   ....[5]....
        /*01d8*/ 	.word	0x00000380
        /*01dc*/ 	.word	0x000000ff
        /*01e0*/ 	.word	0x00000028
        /*01e4*/ 	.short	0x0100
        /*01e6*/ 	.byte	0x05
	.zero		1


	//   ....[6]....
        /*01e8*/ 	.word	0x00000390
        /*01ec*/ 	.word	0x000000ff
        /*01f0*/ 	.word	0x00000030
        /*01f4*/ 	.short	0x0100
        /*01f6*/ 	.byte	0x05
	.zero		1


	//   ....[7]....
        /*01f8*/ 	.word	0x000003a0
        /*01fc*/ 	.word	0x000000ff
        /*0200*/ 	.word	0x00000038
        /*0204*/ 	.short	0x0100
        /*0206*/ 	.byte	0x05
	.zero		1


	//   ....[8]....
        /*0208*/ 	.word	0x000004b0
        /*020c*/ 	.word	0x000000ff
        /*0210*/ 	.word	0x00000040
        /*0214*/ 	.short	0x0100
        /*0216*/ 	.byte	0x06
	.zero		1


	//   ....[9]....
        /*0218*/ 	.word	0x000004c0
        /*021c*/ 	.word	0x000000ff
        /*0220*/ 	.word	0x00000048
        /*0224*/ 	.short	0x0100
        /*0226*/ 	.byte	0x06
	.zero		1


	//   ....[10]....
        /*0228*/ 	.word	0x000005d0
        /*022c*/ 	.word	0x000000ff
        /*0230*/ 	.word	0x00000050
        /*0234*/ 	.short	0x0100
        /*0236*/ 	.byte	0x06
	.zero		1


	//   ....[11]....
        /*0238*/ 	.word	0x000005e0
        /*023c*/ 	.word	0x000000ff
        /*0240*/ 	.word	0x00000058
        /*0244*/ 	.short	0x0100
        /*0246*/ 	.byte	0x06
	.zero		1


	//   ....[12]....
        /*0248*/ 	.word	0x000005f0
        /*024c*/ 	.word	0x000000ff
        /*0250*/ 	.word	0x00000060
        /*0254*/ 	.short	0x0100
        /*0256*/ 	.byte	0x06
	.zero		1


	//   ....[13]....
        /*0258*/ 	.word	0x00000600
        /*025c*/ 	.word	0x000000ff
        /*0260*/ 	.word	0x00000068
        /*0264*/ 	.short	0x0100
        /*0266*/ 	.byte	0x06
	.zero		1


	//   ....[14]....
        /*0268*/ 	.word	0x00000c60
        /*026c*/ 	.word	0x0000000e
        /*0270*/ 	.word	0x00000060
        /*0274*/ 	.short	0x010a
        /*0276*/ 	.byte	0xff
	.zero		1


	//   ....[15]....
        /*0278*/ 	.word	0x00000d40
        /*027c*/ 	.word	0x0000000e
        /*0280*/ 	.word	0x00000050
        /*0284*/ 	.short	0x0101
        /*0286*/ 	.byte	0xff
	.zero		1


	//   ....[16]....
        /*0288*/ 	.word	0x00000f50
        /*028c*/ 	.word	0x00000002
        /*0290*/ 	.word	0x00000060
        /*0294*/ 	.short	0x010a
        /*0296*/ 	.byte	0xff
	.zero		1


	//   ....[17]....
        /*0298*/ 	.word	0x00001070
        /*029c*/ 	.word	0x00000002
        /*02a0*/ 	.word	0x00000050
        /*02a4*/ 	.short	0x0101
        /*02a6*/ 	.byte	0xff
	.zero		1


	//   ....[18]....
        /*02a8*/ 	.word	0x00001080
        /*02ac*/ 	.word	0x00000008
        /*02b0*/ 	.word	0x00000060
        /*02b4*/ 	.short	0x010a
        /*02b6*/ 	.byte	0xff
	.zero		1


	//   ....[19]....
        /*02b8*/ 	.word	0x000010f0
        /*02bc*/ 	.word	0x000000ff
        /*02c0*/ 	.word	0x00000050
        /*02c4*/ 	.short	0x010a
        /*02c6*/ 	.byte	0x17
	.zero		1


	//   ....[20]....
        /*02c8*/ 	.word	0x00001170
        /*02cc*/ 	.word	0x000000ff
        /*02d0*/ 	.word	0x00000060
        /*02d4*/ 	.short	0x0101
        /*02d6*/ 	.byte	0x17
	.zero		1


	//   ....[21]....
        /*02d8*/ 	.word	0x00001330
        /*02dc*/ 	.word	0x000000ff
        /*02e0*/ 	.word	0x00000020
        /*02e4*/ 	.short	0x010a
        /*02e6*/ 	.byte	0x05
	.zero		1


	//   ....[22]....
        /*02e8*/ 	.word	0x00001480
        /*02ec*/ 	.word	0x000000ff
        /*02f0*/ 	.word	0x00000020
        /*02f4*/ 	.short	0x010a
        /*02f6*/ 	.byte	0x05
	.zero		1


	//   ....[23]....
        /*02f8*/ 	.word	0x000015e0
        /*02fc*/ 	.word	0x000000ff
        /*0300*/ 	.word	0x00000020
        /*0304*/ 	.short	0x010a
        /*0306*/ 	.byte	0x16
	.zero		1


	//   ....[24]....
        /*0308*/ 	.word	0x00001620
        /*030c*/ 	.word	0x00000003
        /*0310*/ 	.word	0x00000050
        /*0314*/ 	.short	0x010a
        /*0316*/ 	.byte	0xff
	.zero		1


	//   ....[25]....
        /*0318*/ 	.word	0x000016c0
        /*031c*/ 	.word	0x00000003
        /*0320*/ 	.word	0x00000060
        /*0324*/ 	.short	0x0101
        /*0326*/ 	.byte	0xff
	.zero		1


	//   ....[26]....
        /*0328*/ 	.word	0x00001830
        /*032c*/ 	.word	0x000000ff
        /*0330*/ 	.word	0x00000020
        /*0334*/ 	.short	0x010a
        /*0336*/ 	.byte	0x05
	.zero		1


	//   ....[27]....
        /*0338*/ 	.word	0x000018f0
        /*033c*/ 	.word	0x000000ff
        /*0340*/ 	.word	0x00000050
        /*0344*/ 	.short	0x010a
        /*0346*/ 	.byte	0x0c
	.zero		1


	//   ....[28]....
        /*0348*/ 	.word	0x00001970
        /*034c*/ 	.word	0x000000ff
        /*0350*/ 	.word	0x00000060
        /*0354*/ 	.short	0x0101
        /*0356*/ 	.byte	0x0c
	.zero		1


	//   ....[29]....
        /*0358*/ 	.word	0x00001db0
        /*035c*/ 	.word	0x000000ff
        /*0360*/ 	.word	0x00000000
        /*0364*/ 	.short	0x010a
        /*0366*/ 	.byte	0x11
	.zero		1


	//   ....[30]....
        /*0368*/ 	.word	0x00001dd0
        /*036c*/ 	.word	0x000000ff
        /*0370*/ 	.word	0x00000048
        /*0374*/ 	.short	0x010a
        /*0376*/ 	.byte	0x0c
	.zero		1


	//   ....[31]....
        /*0378*/ 	.word	0x00001df0
        /*037c*/ 	.word	0x000000ff
        /*0380*/ 	.word	0x00000048
        /*0384*/ 	.short	0x010a
        /*0386*/ 	.byte	0x0c
	.zero		1


	//   ....[32]....
        /*0388*/ 	.word	0x00002060
        /*038c*/ 	.word	0x000000ff
        /*0390*/ 	.word	0x00000000
        /*0394*/ 	.short	0x010a
        /*0396*/ 	.byte	0x0d
	.zero		1


	//   ....[33]....
        /*0398*/ 	.word	0x000021f0
        /*039c*/ 	.word	0x000000ff
        /*03a0*/ 	.word	0x00000000
        /*03a4*/ 	.short	0x010a
        /*03a6*/ 	.byte	0x10
	.zero		1


	//   ....[34]....
        /*03a8*/ 	.word	0x00002280
        /*03ac*/ 	.word	0x000000ff
        /*03b0*/ 	.word	0x00000048
        /*03b4*/ 	.short	0x010a
        /*03b6*/ 	.byte	0x0c
	.zero		1


	//   ....[35]....
        /*03b8*/ 	.word	0x00002290
        /*03bc*/ 	.word	0x00000002
        /*03c0*/ 	.word	0x00000050
        /*03c4*/ 	.short	0x010a
        /*03c6*/ 	.byte	0xff
	.zero		1


	//   ....[36]....
        /*03c8*/ 	.word	0x00002330
        /*03cc*/ 	.word	0x00000002
        /*03d0*/ 	.word	0x00000060
        /*03d4*/ 	.short	0x0101
        /*03d6*/ 	.byte	0xff
	.zero		1


	//   ....[37]....
        /*03d8*/ 	.word	0x000023e0
        /*03dc*/ 	.word	0x000000ff
        /*03e0*/ 	.word	0x00000048
        /*03e4*/ 	.short	0x010a
        /*03e6*/ 	.byte	0x0c
	.zero		1


	//   ....[38]....
        /*03e8*/ 	.word	0x00002770
        /*03ec*/ 	.word	0x00000057
        /*03f0*/ 	.word	0x00000050
        /*03f4*/ 	.short	0x010a
        /*03f6*/ 	.byte	0xff
	.zero		1


	//   ....[39]....
        /*03f8*/ 	.word	0x000027d0
        /*03fc*/ 	.word	0x00000057
        /*0400*/ 	.word	0x00000060
        /*0404*/ 	.short	0x0101
        /*0406*/ 	.byte	0xff
	.zero		1


	//   ....[40]....
        /*0408*/ 	.word	0x00002b70
        /*040c*/ 	.word	0x00000057
        /*0410*/ 	.word	0x00000040
        /*0414*/ 	.short	0x010a
        /*0416*/ 	.byte	0xff
	.zero		1


	//   ....[41]....
        /*0418*/ 	.word	0x00002fd0
        /*041c*/ 	.word	0x00000057
        /*0420*/ 	.word	0x00000048
        /*0424*/ 	.short	0x0101
        /*0426*/ 	.byte	0xff
	.zero		1


	//   ....[42]....
        /*0428*/ 	.word	0x000041b0
        /*042c*/ 	.word	0x00000003
        /*0430*/ 	.word	0x00000050
        /*0434*/ 	.short	0x010a
        /*0436*/ 	.byte	0xff
	.zero		1


	//   ....[43]....
        /*0438*/ 	.word	0x00004260
        /*043c*/ 	.word	0x00000003
        /*0440*/ 	.word	0x00000060
        /*0444*/ 	.short	0x0101
        /*0446*/ 	.byte	0xff
	.zero		1


	//   ....[44]....
        /*0448*/ 	.word	0x000046f0
        /*044c*/ 	.word	0x0000000e
        /*0450*/ 	.word	0x00000060
        /*0454*/ 	.short	0x010a
        /*0456*/ 	.byte	0xff
	.zero		1


	//   ....[45]....
        /*0458*/ 	.word	0x00004750
        /*045c*/ 	.word	0x00000002
        /*0460*/ 	.word	0x00000060
        /*0464*/ 	.short	0x010a
        /*0466*/ 	.byte	0xff
	.zero		1


	//   ....[46]....
        /*0468*/ 	.word	0x000047b0
        /*046c*/ 	.word	0x00000008
        /*0470*/ 	.word	0x00000060
        /*0474*/ 	.short	0x010a
        /*0476*/ 	.byte	0xff
	.zero		1


	//   ....[47]....
        /*0478*/ 	.word	0x00004810
        /*047c*/ 	.word	0x00000000
        /*0480*/ 	.word	0x00000050
        /*0484*/ 	.short	0x010a
        /*0486*/ 	.byte	0xff
	.zero		1


	//   ....[48]....
        /*0488*/ 	.word	0x00004890
        /*048c*/ 	.word	0x00000000
        /*0490*/ 	.word	0x00000020
        /*0494*/ 	.short	0x010a
        /*0496*/ 	.byte	0xff
	.zero		1


	//   ....[49]....
        /*0498*/ 	.word	0x000048f0
        /*049c*/ 	.word	0x00000003
        /*04a0*/ 	.word	0x00000050
        /*04a4*/ 	.short	0x010a
        /*04a6*/ 	.byte	0xff
	.zero		1


	//   ....[50]....
        /*04a8*/ 	.word	0x00004970
        /*04ac*/ 	.word	0x00000000
        /*04b0*/ 	.word	0x00000020
        /*04b4*/ 	.short	0x010a
        /*04b6*/ 	.byte	0xff
	.zero		1


	//   ....[51]....
        /*04b8*/ 	.word	0x000049d0
        /*04bc*/ 	.word	0x00000002
        /*04c0*/ 	.word	0x00000050
        /*04c4*/ 	.short	0x010a
        /*04c6*/ 	.byte	0xff
	.zero		1


	//   ....[52]....
        /*04c8*/ 	.word	0x00004a50
        /*04cc*/ 	.word	0x00000000
        /*04d0*/ 	.word	0x00000048
        /*04d4*/ 	.short	0x010a
        /*04d6*/ 	.byte	0xff
	.zero		1


	//   ....[53]....
        /*04d8*/ 	.word	0x00004ad0
        /*04dc*/ 	.word	0x00000000
        /*04e0*/ 	.word	0x00000000
        /*04e4*/ 	.short	0x010a
        /*04e6*/ 	.byte	0xff
	.zero		1


	//   ....[54]....
        /*04e8*/ 	.word	0x00004b40
        /*04ec*/ 	.word	0x00000002
        /*04f0*/ 	.word	0x00000050
        /*04f4*/ 	.short	0x010a
        /*04f6*/ 	.byte	0xff
	.zero		1


	//   ....[55]....
        /*04f8*/ 	.word	0x00004bc0
        /*04fc*/ 	.word	0x00000000
        /*0500*/ 	.word	0x00000048
        /*0504*/ 	.short	0x010a
        /*0506*/ 	.byte	0xff
	.zero		1


	//   ....[56]....
        /*0508*/ 	.word	0x00004c10
        /*050c*/ 	.word	0x00000057
        /*0510*/ 	.word	0x00000050
        /*0514*/ 	.short	0x010a
        /*0516*/ 	.byte	0xff
	.zero		1


	//   ....[57]....
        /*0518*/ 	.word	0x00004c70
        /*051c*/ 	.word	0x00000057
        /*0520*/ 	.word	0x00000040
        /*0524*/ 	.short	0x010a
        /*0526*/ 	.byte	0xff
	.zero		1


	//   ....[58]....
        /*0528*/ 	.word	0x00004cd0
        /*052c*/ 	.word	0x00000003
        /*0530*/ 	.word	0x00000050
        /*0534*/ 	.short	0x010a
        /*0536*/ 	.byte	0xff
	.zero		1


	//----- nvinfo : EIATTR_NUM_MBARRIERS
	.align		4
.L_58:
        /*0538*/ 	.byte	0x03, 0x38
        /*053a*/ 	.short	0x000e


	//----- nvinfo : EIATTR_EXIT_INSTR_OFFSETS
	.align		4
        /*053c*/ 	.byte	0x04, 0x1c
        /*053e*/ 	.short	(.L_60 - .L_59)


	//   ....[0]....
.L_59:
        /*0540*/ 	.word	0x00002410


	//   ....[1]....
        /*0544*/ 	.word	0x000046d0


	//----- nvinfo : EIATTR_MAX_THREADS
	.align		4
.L_60:
        /*0548*/ 	.byte	0x04, 0x05
        /*054a*/ 	.short	(.L_62 - .L_61)
.L_61:
        /*054c*/ 	.word	0x000000e0
        /*0550*/ 	.word	0x00000001
        /*0554*/ 	.word	0x00000001


	//----- nvinfo : EIATTR_CRS_STACK_SIZE
	.align		4
.L_62:
        /*0558*/ 	.byte	0x04, 0x1e
        /*055a*/ 	.short	(.L_64 - .L_63)
.L_63:
        /*055c*/ 	.word	0x00000000


	//----- nvinfo : EIATTR_CBANK_PARAM_SIZE
	.align		4
.L_64:
        /*0560*/ 	.byte	0x03, 0x19
        /*0562*/ 	.short	0x0404


	//----- nvinfo : EIATTR_PARAM_CBANK
	.align		4
        /*0564*/ 	.byte	0x04, 0x0a
        /*0566*/ 	.short	(.L_66 - .L_65)
	.align		4
.L_65:
        /*0568*/ 	.word	index@(.nv.constant0.kernel_cutlass_kernel_cudnngrouped_gemmgrouped_gemm_swiglugrouped_gemm_swiglu_quantBlockScaledContiguousGroupedGemmKernel_object_at__TiledMMA_ThrLayoutVMNK11110000_PermutationMNK____MMAAt_0)
        /*056c*/ 	.short	0x0380
        /*056e*/ 	.short	0x0404


	//----- nvinfo : EIATTR_SW_WAR
	.align		4
.L_66:
        /*0570*/ 	.byte	0x04, 0x36
        /*0572*/ 	.short	(.L_68 - .L_67)
.L_67:
        /*0574*/ 	.word	0x00000008
.L_68:


//--------------------- .nv.compat                --------------------------
	.section	.nv.compat,"",@"SHT_CUDA_COMPAT_INFO"
	.align	4
        /*0000*/ 	.byte	0x02, 0x02, 0x02, 0x00, 0x02, 0x05, 0x05, 0x00, 0x02, 0x03, 0x01, 0x00, 0x02, 0x06, 0x01, 0x00


//--------------------- .nv.callgraph             --------------------------
	.section	.nv.callgraph,"",@"SHT_CUDA_CALLGRAPH"
	.align	4
	.sectionentsize	8
	.align		4
        /*0000*/ 	.word	0x00000000
	.align		4
        /*0004*/ 	.word	0xffffffff
	.align		4
        /*0008*/ 	.word	0x00000000
	.align		4
        /*000c*/ 	.word	0xfffffffe
	.align		4
        /*0010*/ 	.word	0x00000000
	.align		4
        /*0014*/ 	.word	0xfffffffd
	.align		4
        /*0018*/ 	.word	0x00000000
	.align		4
        /*001c*/ 	.word	0xfffffffc


//--------------------- .text.kernel_cutlass_kernel_cudnngrouped_gemmgrouped_gemm_swiglugrouped_gemm_swiglu_quantBlockScaledContiguousGroupedGemmKernel_object_at__TiledMMA_ThrLayoutVMNK11110000_PermutationMNK____MMAAt_0 --------------------------
	.section	.text.kernel_cutlass_kernel_cudnngrouped_gemmgrouped_gemm_swiglugrouped_gemm_swiglu_quantBlockScaledContiguousGroupedGemmKernel_object_at__TiledMMA_ThrLayoutVMNK11110000_PermutationMNK____MMAAt_0,"ax",@progbits
	.align	128
        .global         kernel_cutlass_kernel_cudnngrouped_gemmgrouped_gemm_swiglugrouped_gemm_swiglu_quantBlockScaledContiguousGroupedGemmKernel_object_at__TiledMMA_ThrLayoutVMNK11110000_PermutationMNK____MMAAt_0
        .type           kernel_cutlass_kernel_cudnngrouped_gemmgrouped_gemm_swiglugrouped_gemm_swiglu_quantBlockScaledContiguousGroupedGemmKernel_object_at__TiledMMA_ThrLayoutVMNK11110000_PermutationMNK____MMAAt_0,@function
        .size           kernel_cutlass_kernel_cudnngrouped_gemmgrouped_gemm_swiglugrouped_gemm_swiglu_quantBlockScaledContiguousGroupedGemmKernel_object_at__TiledMMA_ThrLayoutVMNK11110000_PermutationMNK____MMAAt_0,(.L_x_85 - kernel_cutlass_kernel_cudnngrouped_gemmgrouped_gemm_swiglugrouped_gemm_swiglu_quantBlockScaledContiguousGroupedGemmKernel_object_at__TiledMMA_ThrLayoutVMNK11110000_PermutationMNK____MMAAt_0)
        .other          kernel_cutlass_kernel_cudnngrouped_gemmgrouped_gemm_swiglugrouped_gemm_swiglu_quantBlockScaledContiguousGroupedGemmKernel_object_at__TiledMMA_ThrLayoutVMNK11110000_PermutationMNK____MMAAt_0,@"STO_CUDA_ENTRY STV_DEFAULT"
kernel_cutlass_kernel_cudnngrouped_gemmgrouped_gemm_swiglugrouped_gemm_swiglu_quantBlockScaledContiguousGroupedGemmKernel_object_at__TiledMMA_ThrLayoutVMNK11110000_PermutationMNK____MMAAt_0:
.text.kernel_cutlass_kernel_cudnngrouped_gemmgrouped_gemm_swiglugrouped_gemm_swiglu_quantBlockScaledContiguousGroupedGemmKernel_object_at__TiledMMA_ThrLayoutVMNK11110000_PermutationMNK____MMAAt_0:
[----:B------:R-:W1:Y:S01]  /*0000*/  LDC R1, c[0x0][0x37c] ;  /* 0x0000df00ff017b82 */ /* 0x000e620000000800 */
[----:B------:R-:W2:Y:S01]  /*0010*/  S2R R3, SR_TID.Y ;  /* 0x0000000000037919 */ /* 0x000ea20000002200 */
[----:B------:R-:W3:Y:S01]  /*0020*/  LDCU UR5, c[0x0][0x360] ;  /* 0x00006c00ff0577ac */ /* 0x000ee20008000800 */
[----:B------:R-:W2:Y:S01]  /*0030*/  S2R R0, SR_TID.Z ;  /* 0x0000000000007919 */ /* 0x000ea20000002300 */
[----:B------:R-:W2:Y:S01]  /*0040*/  LDCU UR4, c[0x0][0x364] ;  /* 0x00006c80ff0477ac */ /* 0x000ea20008000800 */
[----:B------:R-:W3:Y:S01]  /*0050*/  S2R R104, SR_TID.X ;  /* 0x0000000000687919 */ /* 0x000ee20000002100 */
[----:B--2---:R-:W-:Y:S01]  /*0060*/  IMAD R3, R0, UR4, R3 ;  /* 0x0000000400037c24 */ /* 0x004fe2000f8e0203 */
[----:B------:R-:W2:Y:S03]  /*0070*/  LDCU.U8 UR4, c[0x0][0x381] ;  /* 0x00007020ff0477ac */ /* 0x000ea60008000000 */
[----:B---3--:R-:W-:Y:S01]  /*0080*/  IMAD R120, R3, UR5, R104 ;  /* 0x0000000503787c24 */ /* 0x008fe2000f8e0268 */
[----:B------:R-:W3:Y:S04]  /*0090*/  LDCU.U8 UR5, c[0x0][0x382] ;  /* 0x00007040ff0577ac */ /* 0x000ee80008000000 */
[----:B------:R-:W-:-:S06]  /*00a0*/  SHF.R.U32.HI R120, RZ, 0x5, R120 ;  /* 0x00000005ff787819 */ /* 0x000fcc0000011678 */
[----:B------:R-:W4:Y:S01]  /*00b0*/  SHFL.IDX PT, R120, R120, RZ, 0x1f ;  /* 0x00001fff78787589 */ /* 0x000f2200000e0000 */
[----:B--2---:R-:W-:Y:S02]  /*00c0*/  ULOP3.LUT UR4, UR4, 0x1, URZ, 0xc0, !UPT ;  /* 0x0000000104047892 */ /* 0x004fe4000f8ec0ff */
[----:B---3--:R-:W-:Y:S02]  /*00d0*/  ULOP3.LUT UR5, UR5, 0x1, URZ, 0xc0, !UPT ;  /* 0x0000000105057892 */ /* 0x008fe4000f8ec0ff */
[----:B------:R-:W-:Y:S02]  /*00e0*/  UISETP.NE.U32.AND UP5, UPT, UR4, 0x1, UPT ;  /* 0x000000010400788c */ /* 0x000fe4000bfa5070 */
[----:B------:R-:W-:Y:S01]  /*00f0*/  UISETP.NE.U32.AND UP6, UPT, UR5, 0x1, UPT ;  /* 0x000000010500788c */ /* 0x000fe2000bfc5070 */
[----:B----4-:R-:W-:-:S13]  /*0100*/  ISETP.NE.AND P0, PT, R120, 0x5, PT ;  /* 0x000000057800780c */ /* 0x010fda0003f05270 */
[----:B-1----:R-:W-:Y:S05]  /*0110*/  @P0 BRA `(.L_x_0) ;  /* 0x0000000000540947 */ /* 0x002fea0003800000 */
[----:B------:R-:W1:Y:S02]  /*0120*/  LDCU.64 UR4, c[0x0][0x348] ;  /* 0x00006900ff0477ac */ /* 0x000e640008000a00 */
[----:B-1----:R-:W-:Y:S02]  /*0130*/  UIADD3 UR14, UP0, UPT, UR4, 0x40, URZ ;  /* 0x00000040040e7890 */ /* 0x002fe4000ff1e0ff */
[----:B------:R-:W-:Y:S02]  /*0140*/  UIADD3 UR12, UP4, UPT, UR4, 0xc0, URZ ;  /* 0x000000c0040c7890 */ /* 0x000fe4000ff9e0ff */
[----:B------:R-:W-:Y:S02]  /*0150*/  UIADD3 UR10, UP3, UPT, UR4, 0x140, URZ ;  /* 0x00000140040a7890 */ /* 0x000fe4000ff7e0ff */
[----:B------:R-:W-:Y:S02]  /*0160*/  UIADD3 UR8, UP2, UPT, UR4, 0x1c0, URZ ;  /* 0x000001c004087890 */ /* 0x000fe4000ff5e0ff */
[----:B------:R-:W-:-:S02]  /*0170*/  UIADD3 UR6, UP1, UPT, UR4, 0x240, URZ ;  /* 0x0000024004067890 */ /* 0x000fc4000ff3e0ff */
[----:B------:R-:W-:Y:S02]  /*0180*/  UIADD3.X UR15, UPT, UPT, URZ, UR5, URZ, UP0, !UPT ;  /* 0x00000005ff0f7290 */ /* 0x000fe400087fe4ff */
[----:B------:R-:W-:Y:S02]  /*0190*/  UIADD3 UR4, UP0, UPT, UR4, 0x2c0, URZ ;  /* 0x000002c004047890 */ /* 0x000fe4000ff1e0ff */
[----:B------:R-:W-:Y:S02]  /*01a0*/  UIADD3.X UR13, UPT, UPT, URZ, UR5, URZ, UP4, !UPT ;  /* 0x00000005ff0d7290 */ /* 0x000fe4000a7fe4ff */
[----:B------:R-:W-:Y:S02]  /*01b0*/  UIADD3.X UR11, UPT, UPT, URZ, UR5, URZ, UP3, !UPT ;  /* 0x00000005ff0b7290 */ /* 0x000fe40009ffe4ff */
[----:B------:R-:W-:Y:S01]  /*01c0*/  UIADD3.X UR9, UPT, UPT, URZ, UR5, URZ, UP2, !UPT ;  /* 0x00000005ff097290 */ /* 0x000fe200097fe4ff */
[----:B------:R1:W-:Y:S01]  /*01d0*/  UTMACCTL.PF [UR14] ;  /* 0x000000000e0079b9 */ /* 0x0003e20008040000 */
[----:B------:R-:W-:-:S03]  /*01e0*/  UIADD3.X UR7, UPT, UPT, URZ, UR5, URZ, UP1, !UPT ;  /* 0x00000005ff077290 */ /* 0x000fc60008ffe4ff */
[----:B------:R1:W-:Y:S01]  /*01f0*/  UTMACCTL.PF [UR12] ;  /* 0x000000000c0079b9 */ /* 0x0003e20008040000 */
[----:B------:R-:W-:Y:S01]  /*0200*/  UIADD3.X UR5, UPT, UPT, URZ, UR5, URZ, UP0, !UPT ;  /* 0x00000005ff057290 */ /* 0x000fe200087fe4ff */
[----:B------:R1:W-:Y:S02]  /*0210*/  UTMACCTL.PF [UR10] ;  /* 0x000000000a0079b9 */ /* 0x0003e40008040000 */
[----:B------:R1:W-:Y:S02]  /*0220*/  UTMACCTL.PF [UR8] ;  /* 0x00000000080079b9 */ /* 0x0003e40008040000 */
[----:B------:R1:W-:Y:S04]  /*0230*/  UTMACCTL.PF [UR6] ;  /* 0x00000000060079b9 */ /* 0x0003e80008040000 */
[----:B------:R1:W-:Y:S01]  /*0240*/  UTMACCTL.PF [UR4] ;  /* 0x00000000040079b9 */ /* 0x0003e20008040000 */
[----:B------:R-:W-:Y:S01]  /*0250*/  UPLOP3.LUT UP4, UPT, UPT, UPT, UPT, 0x40, 0x4 ;  /* 0x000000000004789c */ /* 0x000fe20003f8e870 */
[----:B-1----:R-:W-:Y:S10]  /*0260*/  BRA `(.L_x_1) ;  /* 0x0000000000547947 */ /* 0x002ff40003800000 */
.L_x_0:
[----:B------:R-:W-:Y:S01]  /*0270*/  ISETP.NE.AND P0, PT, R120, RZ, PT ;  /* 0x000000ff7800720c */ /* 0x000fe20003f05270 */
[----:B------:R-:W-:-:S12]  /*0280*/  UPLOP3.LUT UP4, UPT, UPT, UPT, UPT, 0x40, 0x4 ;  /* 0x000000000004789c */ /* 0x000fd80003f8e870 */
[----:B------:R-:W-:Y:S05]  /*0290*/  @P0 BRA `(.L_x_1) ;  /* 0x0000000000480947 */ /* 0x000fea0003800000 */
[----:B------:R-:W1:Y:S01]  /*02a0*/  S2UR UR5, SR_CgaCtaId ;  /* 0x00000000000579c3 */ /* 0x000e620000008800 */
[----:B------:R-:W-:Y:S01]  /*02b0*/  UMOV UR6, 0x400 ;  /* 0x0000040000067882 */ /* 0x000fe20000000000 */
[----:B------:R-:W-:Y:S01]  /*02c0*/  UMOV UR4, 0x1 ;  /* 0x0000000100047882 */ /* 0x000fe20000000000 */
[----:B------:R-:W-:Y:S02]  /*02d0*/  UPLOP3.LUT UP4, UPT, UPT, UPT, UPT, 0x80, 0x8 ;  /* 0x000000000008789c */ /* 0x000fe40003f8f070 */
[----:B-1----:R-:W-:Y:S02]  /*02e0*/  ULEA UR5, UR5, UR6, 0x18 ;  /* 0x0000000605057291 */ /* 0x002fe4000f8ec0ff */
[----:B------:R-:W-:-:S04]  /*02f0*/  UIADD3 UR6, UPT, UPT, -UR4, 0x100000, URZ ;  /* 0x0010000004067890 */ /* 0x000fc8000fffe1ff */
[----:B------:R-:W-:Y:S02]  /*0300*/  USHF.L.U32 UR7, UR6, 0xb, URZ ;  /* 0x0000000b06077899 */ /* 0x000fe400080006ff */
[----:B------:R-:W-:Y:S01]  /*0310*/  USHF.L.U32 UR6, UR6, 0x1, URZ ;  /* 0x0000000106067899 */ /* 0x000fe200080006ff */
[----:B------:R-:W1:Y:S11]  /*0320*/  FENCE.VIEW.ASYNC.S ;  /* 0x00000000000073c6 */ /* 0x000e760000000000 */
[----:B-1----:R1:W2:Y:S01]  /*0330*/  SYNCS.EXCH.64 URZ, [UR5], UR6 ;  /* 0x0000000605ff75b2 */ /* 0x0022a20008000100 */
[----:B------:R1:W3:Y:S01]  /*0340*/  SYNCS.EXCH.64 URZ, [UR5+0x8], UR6 ;  /* 0x0000080605ff75b2 */ /* 0x0002e20008000100 */
[----:B------:R1:W4:Y:S01]  /*0350*/  SYNCS.EXCH.64 URZ, [UR5+0x10], UR6 ;  /* 0x0000100605ff75b2 */ /* 0x0003220008000100 */
[----:B------:R1:W1:Y:S01]  /*0360*/  SYNCS.EXCH.64 URZ, [UR5+0x18], UR6 ;  /* 0x0000180605ff75b2 */ /* 0x0002620008000100 */
[----:B------:R1:W1:Y:S01]  /*0370*/  SYNCS.EXCH.64 URZ, [UR5+0x20], UR6 ;  /* 0x0000200605ff75b2 */ /* 0x0002620008000100 */
[----:B------:R1:W1:Y:S01]  /*0380*/  SYNCS.EXCH.64 URZ, [UR5+0x28], UR6 ;  /* 0x0000280605ff75b2 */ /* 0x0002620008000100 */
[----:B------:R1:W1:Y:S01]  /*0390*/  SYNCS.EXCH.64 URZ, [UR5+0x30], UR6 ;  /* 0x0000300605ff75b2 */ /* 0x0002620008000100 */
[----:B------:R1:W1:Y:S01]  /*03a0*/  SYNCS.EXCH.64 URZ, [UR5+0x38], UR6 ;  /* 0x0000380605ff75b2 */ /* 0x0002620008000100 */
[----:B------:R-:W-:Y:S01]  /*03b0*/  NOP ;  /* 0x0000000000007918 */ /* 0x000fe20000000000 */
.L_x_1:
[----:B------:R-:W-:Y:S01]  /*03c0*/  NOP ;  /* 0x0000000000007918 */ /* 0x000fe20000000000 */
[----:B-1234-:R-:W-:Y:S06]  /*03d0*/  BAR.SYNC.DEFER_BLOCKING 0x0 ;  /* 0x0000000000007b1d */ /* 0x01efec0000010000 */
[----:B------:R-:W-:Y:S05]  /*03e0*/  BRA.U !UP4, `(.L_x_2) ;  /* 0x000000010c3c7547 */ /* 0x000fea000b800000 */
[----:B------:R-:W1:Y:S01]  /*03f0*/  S2UR UR6, SR_CgaCtaId ;  /* 0x00000000000679c3 */ /* 0x000e620000008800 */
[----:B------:R-:W-:Y:S01]  /*0400*/  UMOV UR7, 0x400 ;  /* 0x0000040000077882 */ /* 0x000fe20000000000 */
[----:B------:R-:W-:Y:S01]  /*0410*/  UMOV UR5, 0x1 ;  /* 0x0000000100057882 */ /* 0x000fe20000000000 */
[----:B------:R-:W-:Y:S01]  /*0420*/  UMOV UR4, 0x4 ;  /* 0x0000000400047882 */ /* 0x000fe20000000000 */
[----:B------:R-:W-:-:S04]  /*0430*/  UIADD3 UR8, UPT, UPT, -UR5, 0x100000, URZ ;  /* 0x0010000005087890 */ /* 0x000fc8000fffe1ff */
[----:B------:R-:W-:Y:S02]  /*0440*/  USHF.L.U32 UR9, UR8, 0xb, URZ ;  /* 0x0000000b08097899 */ /* 0x000fe400080006ff */
[----:B------:R-:W-:Y:S02]  /*0450*/  USHF.L.U32 UR8, UR8, 0x1, URZ ;  /* 0x0000000108087899 */ /* 0x000fe400080006ff */
[----:B------:R-:W-:-:S04]  /*0460*/  UIADD3 UR4, UPT, UPT, -UR4, 0x100000, URZ ;  /* 0x0010000004047890 */ /* 0x000fc8000fffe1ff */
[----:B------:R-:W-:Y:S02]  /*0470*/  USHF.L.U32 UR5, UR4, 0xb, URZ ;  /* 0x0000000b04057899 */ /* 0x000fe400080006ff */
[----:B------:R-:W-:Y:S02]  /*0480*/  USHF.L.U32 UR4, UR4, 0x1, URZ ;  /* 0x0000000104047899 */ /* 0x000fe400080006ff */
[----:B-1----:R-:W-:Y:S01]  /*0490*/  ULEA UR6, UR6, UR7, 0x18 ;  /* 0x0000000706067291 */ /* 0x002fe2000f8ec0ff */
[----:B------:R-:W1:Y:S11]  /*04a0*/  FENCE.VIEW.ASYNC.S ;  /* 0x00000000000073c6 */ /* 0x000e760000000000 */
[----:B-1----:R1:W2:Y:S01]  /*04b0*/  SYNCS.EXCH.64 URZ, [UR6+0x40], UR8 ;  /* 0x0000400806ff75b2 */ /* 0x0022a20008000100 */
[----:B------:R1:W3:Y:S01]  /*04c0*/  SYNCS.EXCH.64 URZ, [UR6+0x48], UR4 ;  /* 0x0000480406ff75b2 */ /* 0x0002e20008000100 */
[----:B------:R-:W-:Y:S01]  /*04d0*/  NOP ;  /* 0x0000000000007918 */ /* 0x000fe20000000000 */
.L_x_2:
[----:B------:R-:W-:Y:S01]  /*04e0*/  NOP ;  /* 0x0000000000007918 */ /* 0x000fe20000000000 */
[----:B--23--:R-:W-:Y:S06]  /*04f0*/  BAR.SYNC.DEFER_BLOCKING 0x0 ;  /* 0x0000000000007b1d */ /* 0x00cfec0000010000 */
[----:B------:R-:W-:Y:S05]  /*0500*/  BRA.U !UP4, `(.L_x_3) ;  /* 0x000000010c447547 */ /* 0x000fea000b800000 */
[----:B-1----:R-:W1:Y:S01]  /*0510*/  S2UR UR6, SR_CgaCtaId ;  /* 0x00000000000679c3 */ /* 0x002e620000008800 */
        /* <DEDUP_REMOVED lines=11> */
[----:B-1----:R2:W3:Y:S01]  /*05d0*/  SYNCS.EXCH.64 URZ, [UR6+0x50], UR8 ;  /* 0x0000500806ff75b2 */ /* 0x0024e20008000100 */
[----:B------:R2:W4:Y:S01]  /*05e0*/  SYNCS.EXCH.64 URZ, [UR6+0x58], UR8 ;  /* 0x0000580806ff75b2 */ /* 0x0005220008000100 */
[----:B------:R2:W1:Y:S01]  /*05f0*/  SYNCS.EXCH.64 URZ, [UR6+0x60], UR4 ;  /* 0x0000600406ff75b2 */ /* 0x0004620008000100 */
[----:B------:R2:W1:Y:S02]  /*0600*/  SYNCS.EXCH.64 URZ, [UR6+0x68], UR4 ;  /* 0x0000680406ff75b2 */ /* 0x0004640008000100 */
[----:B--2---:R-:W-:Y:S01]  /*0610*/  NOP ;  /* 0x0000000000007918 */ /* 0x004fe20000000000 */
.L_x_3:
[----:B------:R-:W-:Y:S01]  /*0620*/  NOP ;  /* 0x0000000000007918 */ /* 0x000fe20000000000 */
[----:B-1-34-:R-:W-:Y:S08]  /*0630*/  BAR.SYNC.DEFER_BLOCKING 0x0 ;  /* 0x0000000000007b1d */ /* 0x01aff00000010000 */
[----:B------:R-:W-:Y:S01]  /*0640*/  BAR.SYNC.DEFER_BLOCKING 0x1, 0xe0 ;  /* 0x0043800000007b1d */ /* 0x000fe20000010000 */
[----:B------:R-:W-:-:S05]  /*0650*/  ISETP.NE.AND P0, PT, R120, 0x6, PT ;  /* 0x000000067800780c */ /* 0x000fca0003f05270 */
[----:B------:R-:W1:Y:S08]  /*0660*/  LDCU.64 UR14, c[0x0][0x358] ;  /* 0x00006b00ff0e77ac */ /* 0x000e700008000a00 */
[----:B------:R-:W-:Y:S05]  /*0670*/  @P0 BRA `(.L_x_4) ;  /* 0x0000000800880947 */ /* 0x000fea0003800000 */
[----:B------:R-:W-:Y:S01]  /*0680*/  LOP3.LUT R0, R104, 0x1f, RZ, 0xc0, !PT ;  /* 0x0000001f68007812 */ /* 0x000fe200078ec0ff */
[----:B------:R-:W-:Y:S01]  /*0690*/  IMAD.MOV.U32 R18, RZ, RZ, 0x7fffffff ;  /* 0x7fffffffff127424 */ /* 0x000fe200078e00ff */
[----:B------:R-:W2:Y:S01]  /*06a0*/  S2UR UR9, SR_CTAID.Z ;  /* 0x00000000000979c3 */ /* 0x000ea20000002700 */
[----:B------:R-:W2:Y:S01]  /*06b0*/  LDCU.64 UR6, c[0x0][0x760] ;  /* 0x0000ec00ff0677ac */ /* 0x000ea20008000a00 */
[C---:B------:R-:W-:Y:S01]  /*06c0*/  ISETP.GT.U32.AND P0, PT, R0.reuse, 0x7, PT ;  /* 0x000000070000780c */ /* 0x040fe20003f04070 */
[----:B------:R-:W3:Y:S01]  /*06d0*/  LDCU.U8 UR8, c[0x0][0x768] ;  /* 0x0000ed00ff0877ac */ /* 0x000ee20008000000 */
[----:B------:R-:W4:Y:S01]  /*06e0*/  LDCU.U8 UR10, c[0x0][0x769] ;  /* 0x0000ed20ff0a77ac */ /* 0x000f220008000000 */
[----:B------:R-:W5:Y:S10]  /*06f0*/  LDCU.U8 UR13, c[0x0][0x781] ;  /* 0x0000f020ff0d77ac */ /* 0x000f740008000000 */
[----:B------:R-:W1:Y:S01]  /*0700*/  @!P0 LDC.64 R2, c[0x0][0x748] ;  /* 0x0001d200ff028b82 */ /* 0x000e620000000a00 */
[----:B------:R-:W1:Y:S02]  /*0710*/  LDCU UR20, c[0x0][0x770] ;  /* 0x0000ee00ff1477ac */ /* 0x000e640008000800 */
[----:B-1----:R-:W-:-:S05]  /*0720*/  @!P0 IMAD.WIDE.U32 R2, R0, 0x4, R2 ;  /* 0x0000000400028825 */ /* 0x002fca00078e0002 */
[----:B------:R-:W5:Y:S01]  /*0730*/  @!P0 LDG.E R18, desc[UR14][R2.64] ;  /* 0x0000000e02128981 */ /* 0x000f62000c1e1900 */
[----:B--2---:R-:W-:Y:S01]  /*0740*/  UIMAD.WIDE.U32 UR4, UR9, UR7, URZ ;  /* 0x00000007090472a5 */ /* 0x004fe2000f8e00ff */
[----:B------:R-:W-:Y:S01]  /*0750*/  HFMA2 R0, -RZ, RZ, 0, 5.9604644775390625e-08 ;  /* 0x00000001ff007431 */ /* 0x000fe200000001ff */
[----:B------:R-:W-:Y:S01]  /*0760*/  UISETP.GT.U32.AND UP0, UPT, UR9, 0x1ff, UPT ;  /* 0x000001ff0900788c */ /* 0x000fe2000bf04070 */
[----:B------:R-:W-:-:S04]  /*0770*/  IMAD.MOV.U32 R10, RZ, RZ, RZ ;  /* 0x000000ffff0a7224 */ /* 0x000fc800078e00ff */
[----:B------:R-:W-:Y:S02]  /*0780*/  UMOV UR11, UR5 ;  /* 0x00000005000b7c82 */ /* 0x000fe40008000000 */
[----:B------:R-:W-:Y:S02]  /*0790*/  UIADD3 UR7, UPT, UPT, -UR11, UR9, URZ ;  /* 0x000000090b077290 */ /* 0x000fe4000fffe1ff */
[----:B------:R-:W1:Y:S02]  /*07a0*/  LDCU.64 UR4, c[0x0][0x778] ;  /* 0x0000ef00ff0477ac */ /* 0x000e640008000a00 */
[----:B---3--:R-:W-:-:S04]  /*07b0*/  USHF.R.U32.HI UR7, URZ, UR8, UR7 ;  /* 0x00000008ff077299 */ /* 0x008fc80008011607 */
[----:B------:R-:W-:-:S04]  /*07c0*/  UIADD3 UR11, UPT, UPT, UR11, UR7, URZ ;  /* 0x000000070b0b7290 */ /* 0x000fc8000fffe0ff */
[----:B----4-:R-:W-:-:S03]  /*07d0*/  USHF.R.U32.HI UR11, URZ, UR10, UR11 ;  /* 0x0000000aff0b7299 */ /* 0x010fc6000801160b */
[----:B------:R-:W2:Y:S01]  /*07e0*/  LDCU.U8 UR7, c[0x0][0x780] ;  /* 0x0000f000ff0777ac */ /* 0x000ea20008000000 */
[----:B------:R-:W-:-:S04]  /*07f0*/  UIADD3 UR11, UPT, UPT, -UR11, URZ, URZ ;  /* 0x000000ff0b0b7290 */ /* 0x000fc8000fffe1ff */
[----:B------:R-:W-:-:S04]  /*0800*/  UIMAD UR6, UR11, UR6, UR9 ;  /* 0x000000060b0672a4 */ /* 0x000fc8000f8e0209 */
[----:B-1----:R-:W-:-:S07]  /*0810*/  UIMAD.WIDE.U32 UR16, UR6, UR5, URZ ;  /* 0x00000005061072a5 */ /* 0x002fce000f8e00ff */
[----:B------:R-:W-:Y:S02]  /*0820*/  UMOV UR5, UR17 ;  /* 0x0000001100057c82 */ /* 0x000fe40008000000 */
[----:B------:R-:W-:Y:S02]  /*0830*/  UIADD3 UR18, UPT, UPT, UR6, -UR5, URZ ;  /* 0x8000000506127290 */ /* 0x000fe4000fffe0ff */
[----:B------:R-:W1:Y:S02]  /*0840*/  LDCU.U8 UR17, c[0x0][0x774] ;  /* 0x0000ee80ff1177ac */ /* 0x000e640008000000 */
[----:B--2---:R-:W-:Y:S01]  /*0850*/  USHF.R.U32.HI UR18, URZ, UR7, UR18 ;  /* 0x00000007ff127299 */ /* 0x004fe20008011612 */
[----:B------:R-:W2:Y:S03]  /*0860*/  LDCU.U8 UR16, c[0x0][0x775] ;  /* 0x0000eea0ff1077ac */ /* 0x000ea60008000000 */
[----:B------:R-:W-:Y:S01]  /*0870*/  UIADD3 UR18, UPT, UPT, UR5, UR18, URZ ;  /* 0x0000001205127290 */ /* 0x000fe2000fffe0ff */
[----:B------:R-:W3:Y:S03]  /*0880*/  LDCU UR5, c[0x0][0x76c] ;  /* 0x0000ed80ff0577ac */ /* 0x000ee60008000800 */
[----:B-----5:R-:W-:-:S04]  /*0890*/  USHF.R.U32.HI UR18, URZ, UR13, UR18 ;  /* 0x0000000dff127299 */ /* 0x020fc80008011612 */
[----:B------:R-:W-:Y:S02]  /*08a0*/  UIMAD.WIDE.U32 UR20, UR18, UR20, URZ ;  /* 0x00000014121472a5 */ /* 0x000fe4000f8e00ff */
[----:B------:R-:W-:-:S04]  /*08b0*/  UIADD3 UR12, UPT, UPT, -UR18, URZ, URZ ;  /* 0x000000ff120c7290 */ /* 0x000fc8000fffe1ff */
[----:B------:R-:W-:Y:S01]  /*08c0*/  UIMAD UR4, UR12, UR4, UR6 ;  /* 0x000000040c0472a4 */ /* 0x000fe2000f8e0206 */
[----:B------:R-:W-:Y:S02]  /*08d0*/  UMOV UR19, UR21 ;  /* 0x0000001500137c82 */ /* 0x000fe40008000000 */
[----:B------:R-:W-:-:S03]  /*08e0*/  UIADD3 UR11, UPT, UPT, UR18, -UR19, URZ ;  /* 0x80000013120b7290 */ /* 0x000fc6000fffe0ff */
[----:B------:R-:W-:Y:S01]  /*08f0*/  MOV R5, UR4 ;  /* 0x0000000400057c02 */ /* 0x000fe20008000f00 */
[----:B-1----:R-:W-:-:S04]  /*0900*/  USHF.R.U32.HI UR11, URZ, UR17, UR11 ;  /* 0x00000011ff0b7299 */ /* 0x002fc8000801160b */
[----:B------:R-:W-:-:S04]  /*0910*/  UIADD3 UR11, UPT, UPT, UR19, UR11, URZ ;  /* 0x0000000b130b7290 */ /* 0x000fc8000fffe0ff */
[----:B--2---:R-:W-:-:S04]  /*0920*/  USHF.R.U32.HI UR11, URZ, UR16, UR11 ;  /* 0x00000010ff0b7299 */ /* 0x004fc8000801160b */
[----:B------:R-:W-:-:S04]  /*0930*/  UIADD3 UR11, UPT, UPT, -UR11, URZ, URZ ;  /* 0x000000ff0b0b7290 */ /* 0x000fc8000fffe1ff */
[----:B---3--:R-:W-:-:S06]  /*0940*/  UIMAD UR5, UR11, UR5, UR18 ;  /* 0x000000050b0572a4 */ /* 0x008fcc000f8e0212 */
[----:B------:R-:W-:Y:S01]  /*0950*/  IMAD.U32 R4, RZ, RZ, UR5 ;  /* 0x00000005ff047e24 */ /* 0x000fe2000f8e00ff */
[----:B------:R1:W2:Y:S01]  /*0960*/  SHFL.IDX PT, R2, R18, 0x7, 0x1f ;  /* 0x00e01f0012027f89 */ /* 0x0002a200000e0000 */
[----:B------:R-:W-:Y:S05]  /*0970*/  BRA.U UP0, `(.L_x_5) ;  /* 0x0000000500547547 */ /* 0x000fea000b800000 */
[----:B--2---:R-:W-:Y:S01]  /*0980*/  SHF.R.S32.HI R17, RZ, 0x1f, R2 ;  /* 0x0000001fff117819 */ /* 0x004fe20000011402 */
[----:B------:R-:W2:Y:S01]  /*0990*/  LDC R0, c[0x0][0x374] ;  /* 0x0000dd00ff007b82 */ /* 0x000ea20000000800 */
[----:B------:R-:W-:Y:S01]  /*09a0*/  IMAD.U32 R19, RZ, RZ, UR9 ;  /* 0x00000009ff137e24 */ /* 0x000fe2000f8e00ff */
[----:B------:R-:W-:Y:S01]  /*09b0*/  MOV R10, RZ ;  /* 0x000000ff000a7202 */ /* 0x000fe20000000f00 */
[----:B------:R-:W-:Y:S01]  /*09c0*/  IMAD.MOV.U32 R6, RZ, RZ, -0x1 ;  /* 0xffffffffff067424 */ /* 0x000fe200078e00ff */
[----:B------:R-:W-:Y:S02]  /*09d0*/  LEA.HI R17, R17, R2, RZ, 0x7 ;  /* 0x0000000211117211 */ /* 0x000fe400078f38ff */
[----:B------:R-:W-:Y:S02]  /*09e0*/  MOV R15, RZ ;  /* 0x000000ff000f7202 */ /* 0x000fe40000000f00 */
[----:B------:R-:W2:Y:S01]  /*09f0*/  LDC R7, c[0x0][0x370] ;  /* 0x0000dc00ff077b82 */ /* 0x000ea20000000800 */
[----:B------:R-:W-:-:S04]  /*0a00*/  LOP3.LUT R3, R17, 0xffffff80, RZ, 0xc0, !PT ;  /* 0xffffff8011037812 */ /* 0x000fc800078ec0ff */
[----:B------:R-:W-:-:S03]  /*0a10*/  ISETP.NE.AND P0, PT, R2, R3, PT ;  /* 0x000000030200720c */ /* 0x000fc60003f05270 */
[----:B------:R-:W3:Y:S01]  /*0a20*/  LDC R16, c[0x0][0x378] ;  /* 0x0000de00ff107b82 */ /* 0x000ee20000000800 */
[----:B------:R-:W-:-:S07]  /*0a30*/  ISETP.LT.AND P0, PT, R2, RZ, P0 ;  /* 0x000000ff0200720c */ /* 0x000fce0000701270 */
[----:B------:R-:W4:Y:S08]  /*0a40*/  LDC R12, c[0x0][0x770] ;  /* 0x0001dc00ff0c7b82 */ /* 0x000f300000000800 */
[----:B------:R-:W1:Y:S01]  /*0a50*/  LDC R11, c[0x0][0x76c] ;  /* 0x0001db00ff0b7b82 */ /* 0x000e620000000800 */
[----:B--2---:R-:W-:Y:S01]  /*0a60*/  IMAD R7, R0, R7, RZ ;  /* 0x0000000700077224 */ /* 0x004fe200078e02ff */
[----:B------:R-:W-:-:S02]  /*0a70*/  SHF.R.S32.HI R0, RZ, 0x7, R17 ;  /* 0x00000007ff007819 */ /* 0x000fc40000011411 */
[----:B------:R-:W-:-:S03]  /*0a80*/  LEA.HI.SX32 R17, R17, 0xffffffff, 0x19 ;  /* 0xffffffff11117811 */ /* 0x000fc600078fcaff */
[----:B------:R-:W-:Y:S01]  /*0a90*/  @!P0 IMAD.MOV R17, RZ, RZ, R0 ;  /* 0x000000ffff118224 */ /* 0x000fe200078e0200 */
[----:B------:R-:W2:Y:S01]  /*0aa0*/  LDC.64 R8, c[0x0][0x760] ;  /* 0x0001d800ff087b82 */ /* 0x000ea20000000a00 */
[----:B---3--:R-:W-:Y:S02]  /*0ab0*/  IMAD R16, R7, R16, RZ ;  /* 0x0000001007107224 */ /* 0x008fe400078e02ff */
[----:B------:R-:W-:-:S05]  /*0ac0*/  IMAD.MOV.U32 R0, RZ, RZ, 0x1 ;  /* 0x00000001ff007424 */ /* 0x000fca00078e00ff */
[----:B------:R-:W3:Y:S02]  /*0ad0*/  LDC.64 R2, c[0x0][0x778] ;  /* 0x0001de00ff027b82 */ /* 0x000ee40000000a00 */
.L_x_10:
[----:B------:R-:W-:-:S13]  /*0ae0*/  ISETP.GE.AND P0, PT, R4, R17, PT ;  /* 0x000000110400720c */ /* 0x000fda0003f06270 */
[----:B------:R-:W-:Y:S05]  /*0af0*/  @P0 BRA `(.L_x_6) ;  /* 0x0000000000940947 */ /* 0x000fea0003800000 */
[----:B------:R-:W-:-:S04]  /*0b00*/  SHF.L.U32 R7, R4, 0x7, RZ ;  /* 0x0000000704077819 */ /* 0x000fc800000006ff */
[----:B------:R-:W-:-:S13]  /*0b10*/  ISETP.GE.AND P0, PT, R7, R15, PT ;  /* 0x0000000f0700720c */ /* 0x000fda0003f06270 */
[----:B------:R-:W-:Y:S05]  /*0b20*/  @!P0 BRA `(.L_x_7) ;  /* 0x0000000000388947 */ /* 0x000fea0003800000 */
[----:B------:R-:W-:Y:S01]  /*0b30*/  VIADD R13, R6, 0x1 ;  /* 0x00000001060d7836 */ /* 0x000fe20000000000 */
[----:B------:R-:W-:-:S04]  /*0b40*/  MOV R6, 0xffffffff ;  /* 0xffffffff00067802 */ /* 0x000fc80000000f00 */
[----:B------:R-:W-:-:S13]  /*0b50*/  ISETP.GT.U32.AND P0, PT, R13, 0x1f, PT ;  /* 0x0000001f0d00780c */ /* 0x000fda0003f04070 */
[----:B------:R-:W-:Y:S05]  /*0b60*/  @P0 BRA `(.L_x_8) ;  /* 0x0000000000240947 */ /* 0x000fea0003800000 */
[----:B------:R-:W-:Y:S01]  /*0b70*/  ISETP.GT.AND P0, PT, R18, R7, PT ;  /* 0x000000071200720c */ /* 0x000fe20003f04270 */
[----:B------:R-:W-:-:S05]  /*0b80*/  IMAD.MOV.U32 R6, RZ, RZ, -0x1 ;  /* 0xffffffffff067424 */ /* 0x000fca00078e00ff */
[----:B------:R-:W-:-:S07]  /*0b90*/  SHF.L.U32 R6, R6, R13, RZ ;  /* 0x0000000d06067219 */ /* 0x000fce00000006ff */
[----:B------:R-:W-:-:S04]  /*0ba0*/  VOTE.ANY R7, PT, P0 ;  /* 0x0000000000077806 */ /* 0x000fc800000e0100 */
[----:B------:R-:W-:-:S05]  /*0bb0*/  LOP3.LUT P0, R7, R7, RZ, R6, 0xa0, !PT ;  /* 0x000000ff07077212 */ /* 0x000fca000780a006 */
[----:B------:R-:W-:-:S05]  /*0bc0*/  VIADD R6, R7, 0xffffffff ;  /* 0xffffffff07067836 */ /* 0x000fca0000000000 */
[----:B------:R-:W-:-:S04]  /*0bd0*/  LOP3.LUT R7, R7, R6, RZ, 0xc, !PT ;  /* 0x0000000607077212 */ /* 0x000fc800078e0cff */
[----:B------:R-:W5:Y:S02]  /*0be0*/  POPC R6, R7 ;  /* 0x0000000700067309 */ /* 0x000f640000000000 */
[----:B-----5:R-:W-:-:S07]  /*0bf0*/  SEL R6, R6, 0xffffffff, P0 ;  /* 0xffffffff06067807 */ /* 0x020fce0000000000 */
.L_x_8:
[----:B------:R4:W3:Y:S02]  /*0c00*/  SHFL.IDX PT, R15, R18, R6, 0x1f ;  /* 0x00001f06120f7589 */ /* 0x0008e400000e0000 */
.L_x_7:
[----:B------:R-:W5:Y:S01]  /*0c10*/  S2R R13, SR_CgaCtaId ;  /* 0x00000000000d7919 */ /* 0x000f620000008800 */
[----:B------:R-:W-:Y:S01]  /*0c20*/  MOV R14, 0x400 ;  /* 0x00000400000e7802 */ /* 0x000fe20000000f00 */
[----:B------:R-:W-:-:S03]  /*0c30*/  IMAD.U32 R21, R0, -0x80000000, RZ ;  /* 0x8000000000157824 */ /* 0x000fc600078e00ff */
[----:B-----5:R-:W-:-:S05]  /*0c40*/  LEA R13, R13, R14, 0x18 ;  /* 0x0000000e0d0d7211 */ /* 0x020fca00078ec0ff */
[----:B------:R-:W-:-:S04]  /*0c50*/  IMAD R14, R10, 0x8, R13 ;  /* 0x000000080a0e7824 */ /* 0x000fc800078e020d */
[----:B------:R-:W5:Y:S02]  /*0c60*/  SYNCS.PHASECHK.TRANS64.TRYWAIT P0, [R14+URZ+0x60], R21 ;  /* 0x000060150e0075a7 */ /* 0x000f6400080011ff */
[----:B-----5:R-:W-:Y:S05]  /*0c70*/  @!P0 BRA `(.L_x_9) ;  /* 0x0000003800988947 */ /* 0x020fea0003800000 */
.L_x_59:
[----:B------:R-:W-:Y:S01]  /*0c80*/  ELECT P0, URZ, PT ;  /* 0x0000000000ff782f */ /* 0x000fe20003800000 */
[----:B------:R-:W-:-:S12]  /*0c90*/  IMAD.MOV.U32 R7, RZ, RZ, 0x1 ;  /* 0x00000001ff077424 */ /* 0x000fd800078e00ff */
[C---:B------:R-:W-:Y:S02]  /*0ca0*/  @P0 IMAD R13, R10.reuse, 0x10, R13 ;  /* 0x000000100a0d0824 */ /* 0x040fe400078e020d */
[----:B------:R-:W-:-:S03]  /*0cb0*/  VIADD R10, R10, 0x1 ;  /* 0x000000010a0a7836 */ /* 0x000fc60000000000 */
[----:B------:R4:W-:Y:S02]  /*0cc0*/  @P0 STS.128 [R13+0x37c10], R4 ;  /* 0x037c10040d000388 */ /* 0x0009e40000000c00 */
[----:B------:R-:W-:Y:S01]  /*0cd0*/  ISETP.NE.AND P0, PT, R10, 0x2, PT ;  /* 0x000000020a00780c */ /* 0x000fe20003f05270 */
[----:B------:R5:W-:Y:S06]  /*0ce0*/  MEMBAR.ALL.CTA ;  /* 0x0000000000007992 */ /* 0x000bec0000008000 */
[----:B-----5:R-:W5:Y:S01]  /*0cf0*/  FENCE.VIEW.ASYNC.S ;  /* 0x00000000000073c6 */ /* 0x020f620000000000 */
[----:B----4-:R-:W-:-:S02]  /*0d00*/  SEL R21, RZ, 0x1, P0 ;  /* 0x00000001ff157807 */ /* 0x010fc40000000000 */
[----:B------:R-:W-:Y:S02]  /*0d10*/  SEL R10, R10, RZ, P0 ;  /* 0x000000ff0a0a7207 */ /* 0x000fe40000000000 */
[----:B------:R-:W-:Y:S01]  /*0d20*/  LOP3.LUT R0, R0, R21, RZ, 0x3c, !PT ;  /* 0x0000001500007212 */ /* 0x000fe200078e3cff */
[----:B-----5:R-:W-:Y:S06]  /*0d30*/  BAR.SYNC.DEFER_BLOCKING 0x4, 0x20 ;  /* 0x0100800000007b1d */ /* 0x020fec0000010000 */
[----:B------:R4:W-:Y:S02]  /*0d40*/  SYNCS.ARRIVE.TRANS64.ART0 RZ, [R14+URZ+0x50], R7 ;  /* 0x000050070eff79a7 */ /* 0x0009e400085000ff */
.L_x_6:
[----:B------:R-:W-:-:S04]  /*0d50*/  IMAD.IADD R19, R16, 0x1, R19 ;  /* 0x0000000110137824 */ /* 0x000fc800078e0213 */
[C---:B--2---:R-:W-:Y:S01]  /*0d60*/  IMAD.HI.U32 R5, R19.reuse, R9, RZ ;  /* 0x0000000913057227 */ /* 0x044fe200078e00ff */
[----:B------:R-:W-:-:S03]  /*0d70*/  ISETP.GE.AND P0, PT, R19, 0x200, PT ;  /* 0x000002001300780c */ /* 0x000fc60003f06270 */
[----:B------:R-:W-:-:S05]  /*0d80*/  IMAD.IADD R4, R19, 0x1, -R5 ;  /* 0x0000000113047824 */ /* 0x000fca00078e0a05 */
[----:B------:R-:W-:-:S04]  /*0d90*/  SHF.R.U32.HI R4, RZ, UR8, R4 ;  /* 0x00000008ff047c19 */ /* 0x000fc80008011604 */
[----:B------:R-:W-:-:S04]  /*0da0*/  IADD3 R4, PT, PT, R5, R4, RZ ;  /* 0x0000000405047210 */ /* 0x000fc80007ffe0ff */
[----:B----4-:R-:W-:-:S05]  /*0db0*/  SHF.R.U32.HI R14, RZ, UR10, R4 ;  /* 0x0000000aff0e7c19 */ /* 0x010fca0008011604 */
[----:B------:R-:W-:-:S04]  /*0dc0*/  IMAD.MOV R14, RZ, RZ, -R14 ;  /* 0x000000ffff0e7224 */ /* 0x000fc800078e0a0e */
[----:B------:R-:W-:-:S04]  /*0dd0*/  IMAD R14, R8, R14, R19 ;  /* 0x0000000e080e7224 */ /* 0x000fc800078e0213 */
[----:B---3--:R-:W-:-:S05]  /*0de0*/  IMAD.HI.U32 R5, R14, R3, RZ ;  /* 0x000000030e057227 */ /* 0x008fca00078e00ff */
[----:B------:R-:W-:-:S04]  /*0df0*/  IADD3 R4, PT, PT, R14, -R5, RZ ;  /* 0x800000050e047210 */ /* 0x000fc80007ffe0ff */
[----:B------:R-:W-:-:S05]  /*0e00*/  SHF.R.U32.HI R4, RZ, UR7, R4 ;  /* 0x00000007ff047c19 */ /* 0x000fca0008011604 */
[----:B------:R-:W-:-:S05]  /*0e10*/  IMAD.IADD R4, R5, 0x1, R4 ;  /* 0x0000000105047824 */ /* 0x000fca00078e0204 */
[----:B------:R-:W-:-:S05]  /*0e20*/  SHF.R.U32.HI R7, RZ, UR13, R4 ;  /* 0x0000000dff077c19 */ /* 0x000fca0008011604 */
[----:B------:R-:W-:-:S05]  /*0e30*/  IMAD.HI.U32 R5, R7, R12, RZ ;  /* 0x0000000c07057227 */ /* 0x000fca00078e00ff */
[----:B------:R-:W-:-:S04]  /*0e40*/  IADD3 R4, PT, PT, R7, -R5, RZ ;  /* 0x8000000507047210 */ /* 0x000fc80007ffe0ff */
[----:B------:R-:W-:-:S05]  /*0e50*/  SHF.R.U32.HI R4, RZ, UR17, R4 ;  /* 0x00000011ff047c19 */ /* 0x000fca0008011604 */
[----:B------:R-:W-:Y:S01]  /*0e60*/  IMAD.IADD R4, R5, 0x1, R4 ;  /* 0x0000000105047824 */ /* 0x000fe200078e0204 */
[----:B------:R-:W-:-:S04]  /*0e70*/  IADD3 R5, PT, PT, -R7, RZ, RZ ;  /* 0x000000ff07057210 */ /* 0x000fc80007ffe1ff */
[----:B------:R-:W-:Y:S01]  /*0e80*/  SHF.R.U32.HI R4, RZ, UR16, R4 ;  /* 0x00000010ff047c19 */ /* 0x000fe20008011604 */
[----:B------:R-:W-:-:S03]  /*0e90*/  IMAD R5, R2, R5, R14 ;  /* 0x0000000502057224 */ /* 0x000fc600078e020e */
[----:B------:R-:W-:-:S05]  /*0ea0*/  IADD3 R4, PT, PT, -R4, RZ, RZ ;  /* 0x000000ff04047210 */ /* 0x000fca0007ffe1ff */
[----:B-1----:R-:W-:Y:S01]  /*0eb0*/  IMAD R4, R11, R4, R7 ;  /* 0x000000040b047224 */ /* 0x002fe200078e0207 */
[----:B------:R-:W-:Y:S06]  /*0ec0*/  @!P0 BRA `(.L_x_10) ;  /* 0xfffffffc00048947 */ /* 0x000fec000383ffff */
.L_x_5:
[----:B------:R-:W3:Y:S01]  /*0ed0*/  S2R R3, SR_CgaCtaId ;  /* 0x0000000000037919 */ /* 0x000ee20000008800 */
[----:B--2---:R-:W-:Y:S01]  /*0ee0*/  MOV R2, 0x400 ;  /* 0x0000040000027802 */ /* 0x004fe20000000f00 */
[----:B------:R-:W-:Y:S01]  /*0ef0*/  IMAD.U32 R6, R0, -0x80000000, RZ ;  /* 0x8000000000067824 */ /* 0x000fe200078e00ff */
[C---:B------:R-:W-:Y:S01]  /*0f00*/  ISETP.NE.AND P0, PT, R10.reuse, 0x1, PT ;  /* 0x000000010a00780c */ /* 0x040fe20003f05270 */
[----:B------:R-:W-:-:S05]  /*0f10*/  VIADD R8, R10, 0x2 ;  /* 0x000000020a087836 */ /* 0x000fca0000000000 */
[----:B------:R-:W-:Y:S02]  /*0f20*/  SEL R8, R8, 0x1, P0 ;  /* 0x0000000108087807 */ /* 0x000fe40000000000 */
[----:B---3--:R-:W-:-:S05]  /*0f30*/  LEA R3, R3, R2, 0x18 ;  /* 0x0000000203037211 */ /* 0x008fca00078ec0ff */
[----:B------:R-:W-:-:S04]  /*0f40*/  IMAD R2, R10, 0x8, R3 ;  /* 0x000000080a027824 */ /* 0x000fc800078e0203 */
[----:B------:R-:W2:Y:S02]  /*0f50*/  SYNCS.PHASECHK.TRANS64.TRYWAIT P1, [R2+URZ+0x60], R6 ;  /* 0x00006006020075a7 */ /* 0x000ea400080211ff */
[----:B--2---:R-:W-:Y:S05]  /*0f60*/  @!P1 BRA `(.L_x_11) ;  /* 0x0000003400f49947 */ /* 0x004fea0003800000 */
.L_x_61:
[----:B------:R-:W-:Y:S02]  /*0f70*/  ELECT P2, URZ, PT ;  /* 0x0000000000ff782f */ /* 0x000fe40003840000 */
[----:B------:R-:W-:Y:S01]  /*0f80*/  ISETP.NE.AND P0, PT, R8, 0x2, PT ;  /* 0x000000020800780c */ /* 0x000fe20003f05270 */
[----:B--2---:R-:W-:-:S03]  /*0f90*/  IMAD.MOV.U32 R7, RZ, RZ, RZ ;  /* 0x000000ffff077224 */ /* 0x004fc600078e00ff */
[----:B------:R-:W-:Y:S02]  /*0fa0*/  ISETP.EQ.XOR P1, PT, R10, 0x1, !P0 ;  /* 0x000000010a00780c */ /* 0x000fe40004722a70 */
[----:B------:R-:W-:Y:S02]  /*0fb0*/  SEL R8, R8, RZ, P0 ;  /* 0x000000ff08087207 */ /* 0x000fe40000000000 */
[----:B------:R-:W-:-:S03]  /*0fc0*/  SEL R9, RZ, 0x1, !P1 ;  /* 0x00000001ff097807 */ /* 0x000fc60004800000 */
[--C-:B------:R-:W-:Y:S01]  /*0fd0*/  IMAD R8, R8, 0x8, R3.reuse ;  /* 0x0000000808087824 */ /* 0x100fe200078e0203 */
[----:B------:R-:W-:Y:S01]  /*0fe0*/  LOP3.LUT R9, R0, R9, RZ, 0x3c, !PT ;  /* 0x0000000900097212 */ /* 0x000fe200078e3cff */
[----:B------:R-:W-:Y:S02]  /*0ff0*/  @P2 IMAD R10, R10, 0x10, R3 ;  /* 0x000000100a0a2824 */ /* 0x000fe400078e0203 */
[----:B------:R-:W-:Y:S02]  /*1000*/  @P2 IMAD.MOV.U32 R6, RZ, RZ, -0x1 ;  /* 0xffffffffff062424 */ /* 0x000fe400078e00ff */
[----:B------:R-:W-:Y:S02]  /*1010*/  IMAD.MOV.U32 R3, RZ, RZ, 0x1 ;  /* 0x00000001ff037424 */ /* 0x000fe400078e00ff */
[----:B------:R-:W-:Y:S01]  /*1020*/  IMAD.U32 R12, R9, -0x80000000, RZ ;  /* 0x80000000090c7824 */ /* 0x000fe200078e00ff */
[----:B------:R2:W-:Y:S01]  /*1030*/  @P2 STS.128 [R10+0x37c10], R4 ;  /* 0x037c10040a002388 */ /* 0x0005e20000000c00 */
[----:B------:R3:W-:Y:S06]  /*1040*/  MEMBAR.ALL.CTA ;  /* 0x0000000000007992 */ /* 0x0007ec0000008000 */
[----:B---3--:R-:W3:Y:S02]  /*1050*/  FENCE.VIEW.ASYNC.S ;  /* 0x00000000000073c6 */ /* 0x008ee40000000000 */
[----:B---3--:R-:W-:Y:S06]  /*1060*/  BAR.SYNC.DEFER_BLOCKING 0x4, 0x20 ;  /* 0x0100800000007b1d */ /* 0x008fec0000010000 */
[----:B------:R2:W-:Y:S01]  /*1070*/  SYNCS.ARRIVE.TRANS64.ART0 RZ, [R2+URZ+0x50], R3 ;  /* 0x0000500302ff79a7 */ /* 0x0005e200085000ff */
[----:B------:R-:W3:Y:S02]  /*1080*/  SYNCS.PHASECHK.TRANS64.TRYWAIT P0, [R8+URZ+0x60], R12 ;  /* 0x0000600c080075a7 */ /* 0x000ee400080011ff */
[----:B--23--:R-:W-:Y:S05]  /*1090*/  @!P0 BRA `(.L_x_12) ;  /* 0x0000003400c08947 */ /* 0x00cfea0003800000 */
.L_x_4:
[----:B------:R-:W-:-:S13]  /*10a0*/  ISETP.NE.AND P0, PT, R120, 0x5, PT ;  /* 0x000000057800780c */ /* 0x000fda0003f05270 */
[----:B------:R-:W-:Y:S05]  /*10b0*/  @P0 BRA `(.L_x_13) ;  /* 0x0000000400f00947 */ /* 0x000fea0003800000 */
[----:B------:R-:W3:Y:S01]  /*10c0*/  S2UR UR23, SR_CgaCtaId ;  /* 0x00000000001779c3 */ /* 0x000ee20000008800 */
[----:B------:R-:W-:Y:S02]  /*10d0*/  UMOV UR4, 0x400 ;  /* 0x0000040000047882 */ /* 0x000fe40000000000 */
[----:B---3--:R-:W-:-:S09]  /*10e0*/  ULEA UR23, UR23, UR4, 0x18 ;  /* 0x0000000417177291 */ /* 0x008fd2000f8ec0ff */
[----:B------:R-:W3:Y:S02]  /*10f0*/  SYNCS.PHASECHK.TRANS64.TRYWAIT P0, [UR23+0x50], RZ ;  /* 0x000050ffff0075a7 */ /* 0x000ee40008001117 */
[----:B---3--:R-:W-:Y:S05]  /*1100*/  @!P0 BRA `(.L_x_14) ;  /* 0x0000003400bc8947 */ /* 0x008fea0003800000 */
.L_x_64:
[----:B------:R-:W4:Y:S01]  /*1110*/  LDS.128 R4, [UR23+0x37c10] ;  /* 0x037c1017ff047984 */ /* 0x000f220008000c00 */
[----:B---3--:R-:W-:Y:S01]  /*1120*/  HFMA2 R0, -RZ, RZ, 0, 5.9604644775390625e-08 ;  /* 0x00000001ff007431 */ /* 0x008fe200000001ff */
[----:B------:R-:W-:Y:S01]  /*1130*/  UMOV UR31, 0x1 ;  /* 0x00000001001f7882 */ /* 0x000fe20000000000 */
[----:B------:R-:W-:Y:S01]  /*1140*/  UMOV UR30, URZ ;  /* 0x000000ff001e7c82 */ /* 0x000fe20008000000 */
[----:B------:R3:W-:Y:S06]  /*1150*/  MEMBAR.ALL.CTA ;  /* 0x0000000000007992 */ /* 0x0007ec0000008000 */
[----:B---3--:R-:W3:Y:S02]  /*1160*/  FENCE.VIEW.ASYNC.S ;  /* 0x00000000000073c6 */ /* 0x008ee40000000000 */
[----:B---3--:R3:W-:Y:S01]  /*1170*/  SYNCS.ARRIVE.TRANS64.ART0 RZ, [UR23+0x60], R0 ;  /* 0x00006000ffff79a7 */ /* 0x0087e20008500017 */
[----:B----4-:R-:W-:-:S13]  /*1180*/  ISETP.NE.AND P0, PT, R7, 0x1, PT ;  /* 0x000000010700780c */ /* 0x010fda0003f05270 */
[----:B---3--:R-:W-:Y:S05]  /*1190*/  @P0 BRA `(.L_x_15) ;  /* 0x0000000400680947 */ /* 0x008fea0003800000 */
[----:B------:R-:W3:Y:S01]  /*11a0*/  LDCU.64 UR4, c[0x0][0x348] ;  /* 0x00006900ff0477ac */ /* 0x000ee20008000a00 */
[----:B------:R-:W-:Y:S01]  /*11b0*/  R2UR UR12, R5 ;  /* 0x00000000050c72ca */ /* 0x000fe200000e0000 */
[----:B--2---:R-:W-:Y:S01]  /*11c0*/  IMAD.MOV.U32 R8, RZ, RZ, 0x1 ;  /* 0x00000001ff087424 */ /* 0x004fe200078e00ff */
[----:B------:R-:W-:Y:S01]  /*11d0*/  R2UR UR20, R4 ;  /* 0x00000000041472ca */ /* 0x000fe200000e0000 */
[----:B------:R-:W-:Y:S01]  /*11e0*/  IMAD.MOV.U32 R2, RZ, RZ, RZ ;  /* 0x000000ffff027224 */ /* 0x000fe200078e00ff */
[----:B------:R-:W-:Y:S01]  /*11f0*/  R2UR UR28, R6 ;  /* 0x00000000061c72ca */ /* 0x000fe200000e0000 */
[----:B------:R-:W-:Y:S01]  /*1200*/  UMOV UR31, 0x1 ;  /* 0x00000001001f7882 */ /* 0x000fe20000000000 */
[----:B------:R-:W-:Y:S01]  /*1210*/  UMOV UR30, URZ ;  /* 0x000000ff001e7c82 */ /* 0x000fe20008000000 */
[----:B------:R-:W-:Y:S01]  /*1220*/  UMOV UR18, URZ ;  /* 0x000000ff00127c82 */ /* 0x000fe20008000000 */
[----:B------:R-:W-:Y:S01]  /*1230*/  UMOV UR10, URZ ;  /* 0x000000ff000a7c82 */ /* 0x000fe20008000000 */
[----:B---3--:R-:W-:-:S02]  /*1240*/  UIADD3 UR38, UP3, UPT, UR4, 0x40, URZ ;  /* 0x0000004004267890 */ /* 0x008fc4000ff7e0ff */
[----:B------:R-:W-:Y:S02]  /*1250*/  UIADD3 UR36, UP2, UPT, UR4, 0xc0, URZ ;  /* 0x000000c004247890 */ /* 0x000fe4000ff5e0ff */
[----:B------:R-:W-:Y:S02]  /*1260*/  UIADD3 UR34, UP1, UPT, UR4, 0x140, URZ ;  /* 0x0000014004227890 */ /* 0x000fe4000ff3e0ff */
[----:B------:R-:W-:Y:S02]  /*1270*/  UIADD3 UR32, UP0, UPT, UR4, 0x1c0, URZ ;  /* 0x000001c004207890 */ /* 0x000fe4000ff1e0ff */
[----:B------:R-:W-:Y:S02]  /*1280*/  UIADD3.X UR39, UPT, UPT, URZ, UR5, URZ, UP3, !UPT ;  /* 0x00000005ff277290 */ /* 0x000fe40009ffe4ff */
[----:B------:R-:W-:Y:S02]  /*1290*/  UIADD3.X UR37, UPT, UPT, URZ, UR5, URZ, UP2, !UPT ;  /* 0x00000005ff257290 */ /* 0x000fe400097fe4ff */
[----:B------:R-:W-:-:S02]  /*12a0*/  UIADD3.X UR35, UPT, UPT, URZ, UR5, URZ, UP1, !UPT ;  /* 0x00000005ff237290 */ /* 0x000fc40008ffe4ff */
[----:B------:R-:W-:-:S12]  /*12b0*/  UIADD3.X UR33, UPT, UPT, URZ, UR5, URZ, UP0, !UPT ;  /* 0x00000005ff217290 */ /* 0x000fd800087fe4ff */
.L_x_20:
[----:B------:R-:W-:Y:S01]  /*12c0*/  USHF.L.U32 UR4, UR31, 0x1f, URZ ;  /* 0x0000001f1f047899 */ /* 0x000fe200080006ff */
[----:B------:R-:W-:Y:S01]  /*12d0*/  HFMA2 R3, -RZ, RZ, 0, -16 ;  /* 0x0000cc00ff037431 */ /* 0x000fe200000001ff */
[----:B------:R-:W-:Y:S02]  /*12e0*/  ULEA UR5, UR30, UR23, 0x3 ;  /* 0x000000171e057291 */ /* 0x000fe4000f8e18ff */
[----:B------:R-:W-:Y:S02]  /*12f0*/  USHF.L.U32 UR27, UR12, 0x8, URZ ;  /* 0x000000080c1b7899 */ /* 0x000fe400080006ff */
[----:B------:R-:W-:Y:S01]  /*1300*/  MOV R0, UR4 ;  /* 0x0000000400007c02 */ /* 0x000fe20008000f00 */
[----:B------:R-:W-:Y:S02]  /*1310*/  USHF.L.U32 UR7, UR20, 0x7, URZ ;  /* 0x0000000714077899 */ /* 0x000fe400080006ff */
[----:B------:R-:W-:Y:S02]  /*1320*/  UIADD3 UR12, UPT, UPT, UR12, UR12, URZ ;  /* 0x0000000c0c0c7290 */ /* 0x000fe4000fffe0ff */
[----:B--2---:R2:W3:Y:S01]  /*1330*/  SYNCS.PHASECHK.TRANS64.TRYWAIT P2, [UR5+0x20], R0 ;  /* 0x00002000ff0075a7 */ /* 0x0044e20008041105 */
[----:B------:R-:W-:-:S09]  /*1340*/  UMOV UR29, URZ ;  /* 0x000000ff001d7c82 */ /* 0x000fd20008000000 */
.L_x_18:
[----:B----4-:R-:W-:Y:S02]  /*1350*/  UIADD3 UR11, UPT, UPT, UR30, 0x1, URZ ;  /* 0x000000011e0b7890 */ /* 0x010fe4000fffe0ff */
[----:B------:R-:W-:Y:S02]  /*1360*/  USHF.L.U32 UR6, UR29, 0x7, URZ ;  /* 0x000000071d067899 */ /* 0x000fe400080006ff */
[----:B------:R-:W-:Y:S02]  /*1370*/  ULEA UR5, UR30, UR23, 0x3 ;  /* 0x000000171e057291 */ /* 0x000fe4000f8e18ff */
[----:B------:R-:W-:Y:S02]  /*1380*/  ULEA UR4, UR30, UR23, 0xe ;  /* 0x000000171e047291 */ /* 0x000fe4000f8e70ff */
[----:B------:R-:W-:Y:S02]  /*1390*/  ULEA UR24, UR30, UR23, 0xf ;  /* 0x000000171e187291 */ /* 0x000fe4000f8e78ff */
[----:B------:R-:W-:-:S02]  /*13a0*/  UISETP.NE.AND UP1, UPT, UR11, 0x4, UPT ;  /* 0x000000040b00788c */ /* 0x000fc4000bf25270 */
[----:B------:R-:W-:Y:S02]  /*13b0*/  ULEA UR16, UR30, UR23, 0xa ;  /* 0x000000171e107291 */ /* 0x000fe4000f8e50ff */
[----:B------:R-:W-:Y:S02]  /*13c0*/  ULEA UR8, UR30, UR23, 0xb ;  /* 0x000000171e087291 */ /* 0x000fe4000f8e58ff */
[----:B------:R-:W-:Y:S02]  /*13d0*/  UIADD3 UR19, UPT, UPT, UR29, UR29, URZ ;  /* 0x0000001d1d137290 */ /* 0x000fe4000fffe0ff */
[----:B------:R-:W-:Y:S02]  /*13e0*/  UIADD3 UR4, UPT, UPT, UR4, 0x4c00, URZ ;  /* 0x00004c0004047890 */ /* 0x000fe4000fffe0ff */
[----:B------:R-:W-:Y:S02]  /*13f0*/  UIADD3 UR24, UPT, UPT, UR24, 0x14c00, URZ ;  /* 0x00014c0018187890 */ /* 0x000fe4000fffe0ff */
[----:B------:R-:W-:-:S02]  /*1400*/  USEL UR9, URZ, 0x1, UP1 ;  /* 0x00000001ff097887 */ /* 0x000fc40008800000 */
[----:B------:R-:W-:Y:S01]  /*1410*/  UISETP.GT.U32.AND UP0, UPT, UR29, 0x1e, UPT ;  /* 0x0000001e1d00788c */ /* 0x000fe2000bf04070 */
[----:B------:R-:W-:Y:S01]  /*1420*/  UMOV UR13, UR28 ;  /* 0x0000001c000d7c82 */ /* 0x000fe20008000000 */
[----:B------:R-:W-:Y:S01]  /*1430*/  UMOV UR25, UR5 ;  /* 0x0000000500197c82 */ /* 0x000fe20008000000 */
[----:B------:R-:W-:Y:S01]  /*1440*/  UMOV UR26, UR6 ;  /* 0x00000006001a7c82 */ /* 0x000fe20008000000 */
[----:B--23--:R-:W-:Y:S07]  /*1450*/  @P2 BRA `(.L_x_16) ;  /* 0x0000000000102947 */ /* 0x00cfee0003800000 */
[----:B------:R-:W-:-:S06]  /*1460*/  USHF.L.U32 UR17, UR31, 0x1f, URZ ;  /* 0x0000001f1f117899 */ /* 0x000fcc00080006ff */
[----:B--2---:R-:W-:-:S04]  /*1470*/  MOV R0, UR17 ;  /* 0x0000001100007c02 */ /* 0x004fc80008000f00 */
[----:B------:R-:W2:Y:S02]  /*1480*/  SYNCS.PHASECHK.TRANS64.TRYWAIT P0, [UR5+0x20], R0 ;  /* 0x00002000ff0075a7 */ /* 0x000ea40008001105 */
[----:B--2---:R-:W-:Y:S05]  /*1490*/  @!P0 BRA `(.L_x_17) ;  /* 0x0000003000f08947 */ /* 0x004fea0003800000 */
.L_x_16:
[----:B------:R-:W-:Y:S02]  /*14a0*/  ELECT P1, URZ, PT ;  /* 0x0000000000ff782f */ /* 0x000fe40003820000 */
[----:B------:R-:W-:Y:S01]  /*14b0*/  PLOP3.LUT P0, PT, PT, PT, UP0, 0x80, 0x8 ;  /* 0x000000000008781c */ /* 0x000fe20003f0f008 */
[----:B------:R-:W-:Y:S01]  /*14c0*/  ULOP3.LUT UR31, UR31, UR9, URZ, 0x3c, !UPT ;  /* 0x000000091f1f7292 */ /* 0x000fe2000f8e3cff */
[----:B------:R-:W-:Y:S01]  /*14d0*/  PLOP3.LUT P2, PT, PT, PT, PT, 0x80, 0x8 ;  /* 0x000000000008781c */ /* 0x000fe20003f4f070 */
[----:B------:R-:W-:Y:S02]  /*14e0*/  USEL UR30, UR11, URZ, UP1 ;  /* 0x000000ff0b1e7287 */ /* 0x000fe40008800000 */
[----:B------:R-:W-:Y:S02]  /*14f0*/  UIADD3 UR16, UPT, UPT, UR16, 0x34c00, URZ ;  /* 0x00034c0010107890 */ /* 0x000fe4000fffe0ff */
[----:B------:R-:W-:Y:S02]  /*1500*/  UIADD3 UR8, UPT, UPT, UR8, 0x35c00, URZ ;  /* 0x00035c0008087890 */ /* 0x000fe4000fffe0ff */
[----:B------:R-:W-:-:S02]  /*1510*/  @!UP0 USHF.L.U32 UR21, UR31, 0x1f, URZ ;  /* 0x0000001f1f158899 */ /* 0x000fc400080006ff */
[----:B------:R-:W-:Y:S01]  /*1520*/  @!UP0 ULEA UR22, UR30, UR23, 0x3 ;  /* 0x000000171e168291 */ /* 0x000fe2000f8e18ff */
[----:B------:R4:W-:Y:S01]  /*1530*/  @P1 SYNCS.ARRIVE.TRANS64 RZ, [UR5], R3 ;  /* 0x00000003ffff19a7 */ /* 0x0009e20008000005 */
[----:B------:R-:W-:Y:S01]  /*1540*/  UMOV UR17, UR5 ;  /* 0x0000000500117c82 */ /* 0x000fe20008000000 */
[----:B------:R4:W-:Y:S01]  /*1550*/  UTMALDG.2D [UR4], [UR38], desc[URZ] ;  /* 0x0000ff04260075b4 */ /* 0x0009e20008009000 */
[----:B--2---:R-:W-:Y:S01]  /*1560*/  IMAD.U32 R0, RZ, RZ, UR21 ;  /* 0x00000015ff007e24 */ /* 0x004fe2000f8e00ff */
[----:B------:R-:W-:Y:S01]  /*1570*/  UMOV UR9, UR5 ;  /* 0x0000000500097c82 */ /* 0x000fe20008000000 */
[----:B------:R-:W-:Y:S01]  /*1580*/  UMOV UR11, UR19 ;  /* 0x00000013000b7c82 */ /* 0x000fe20008000000 */
[----:B------:R-:W-:Y:S01]  /*1590*/  UIADD3 UR29, UPT, UPT, UR29, 0x1, URZ ;  /* 0x000000011d1d7890 */ /* 0x000fe2000fffe0ff */
[----:B------:R4:W-:Y:S03]  /*15a0*/  UTMALDG.3D [UR24], [UR36], desc[URZ] ;  /* 0x0000ff18240075b4 */ /* 0x0009e60008011000 */
[----:B------:R-:W-:Y:S01]  /*15b0*/  UISETP.NE.AND UP0, UPT, UR29, 0x20, UPT ;  /* 0x000000201d00788c */ /* 0x000fe2000bf05270 */
[----:B------:R4:W-:Y:S01]  /*15c0*/  UTMALDG.3D [UR16], [UR34], desc[URZ] ;  /* 0x0000ff10220075b4 */ /* 0x0009e20008011000 */
[----:B------:R4:W-:Y:S01]  /*15d0*/  UTMALDG.4D [UR8], [UR32], desc[URZ] ;  /* 0x0000ff08200075b4 */ /* 0x0009e20008019000 */
[----:B------:R4:W2:Y:S06]  /*15e0*/  @!P0 SYNCS.PHASECHK.TRANS64.TRYWAIT P2, [UR22+0x20], R0 ;  /* 0x00002000ff0085a7 */ /* 0x0008ac0008041116 */
[----:B------:R-:W-:Y:S05]  /*15f0*/  BRA.U UP0, `(.L_x_18) ;  /* 0xfffffffd00547547 */ /* 0x000fea000b83ffff */
[----:B----4-:R-:W-:Y:S02]  /*1600*/  LEA R3, R8, UR23, 0x3 ;  /* 0x0000001708037c11 */ /* 0x010fe4000f8e18ff */
[----:B------:R-:W-:-:S04]  /*1610*/  SHF.L.U32 R4, R2, 0x1f, RZ ;  /* 0x0000001f02047819 */ /* 0x000fc800000006ff */
[----:B------:R-:W3:Y:S02]  /*1620*/  SYNCS.PHASECHK.TRANS64.TRYWAIT P0, [R3+URZ+0x50], R4 ;  /* 0x00005004030075a7 */ /* 0x000ee400080011ff */
[----:B---3--:R-:W-:Y:S05]  /*1630*/  @!P0 BRA `(.L_x_19) ;  /* 0x0000003000a88947 */ /* 0x008fea0003800000 */
.L_x_67:
[C---:B------:R-:W-:Y:S01]  /*1640*/  LEA R4, R8.reuse, UR23, 0x4 ;  /* 0x0000001708047c11 */ /* 0x040fe2000f8e20ff */
[----:B------:R-:W-:Y:S02]  /*1650*/  VIADD R8, R8, 0x1 ;  /* 0x0000000108087836 */ /* 0x000fe40000000000 */
[----:B------:R-:W-:-:S03]  /*1660*/  IMAD.MOV.U32 R0, RZ, RZ, 0x1 ;  /* 0x00000001ff007424 */ /* 0x000fc600078e00ff */
[----:B---3--:R-:W3:Y:S01]  /*1670*/  LDS.128 R4, [R4+0x37c10] ;  /* 0x037c100004047984 */ /* 0x008ee20000000c00 */
[C---:B------:R-:W-:Y:S01]  /*1680*/  ISETP.NE.AND P1, PT, R8.reuse, 0x2, PT ;  /* 0x000000020800780c */ /* 0x040fe20003f25270 */
[----:B------:R4:W-:Y:S06]  /*1690*/  MEMBAR.ALL.CTA ;  /* 0x0000000000007992 */ /* 0x0009ec0000008000 */
[----:B----4-:R-:W4:Y:S01]  /*16a0*/  FENCE.VIEW.ASYNC.S ;  /* 0x00000000000073c6 */ /* 0x010f220000000000 */
[----:B------:R-:W-:Y:S01]  /*16b0*/  SEL R8, R8, RZ, P1 ;  /* 0x000000ff08087207 */ /* 0x000fe20000800000 */
[----:B----4-:R4:W-:Y:S01]  /*16c0*/  SYNCS.ARRIVE.TRANS64.ART0 RZ, [R3+URZ+0x60], R0 ;  /* 0x0000600003ff79a7 */ /* 0x0109e200085000ff */
[----:B---3--:R-:W-:-:S02]  /*16d0*/  ISETP.NE.AND P0, PT, R7, 0x1, PT ;  /* 0x000000010700780c */ /* 0x008fc40003f05270 */
[----:B------:R-:W-:Y:S02]  /*16e0*/  R2UR UR12, R5 ;  /* 0x00000000050c72ca */ /* 0x000fe400000e0000 */
[----:B------:R-:W-:Y:S02]  /*16f0*/  R2UR UR20, R4 ;  /* 0x00000000041472ca */ /* 0x000fe400000e0000 */
[----:B------:R-:W-:Y:S02]  /*1700*/  R2UR UR28, R6 ;  /* 0x00000000061c72ca */ /* 0x000fe400000e0000 */
[----:B----4-:R-:W-:-:S04]  /*1710*/  SEL R3, RZ, 0x1, P1 ;  /* 0x00000001ff037807 */ /* 0x010fc80000800000 */
[----:B------:R-:W-:Y:S01]  /*1720*/  LOP3.LUT R2, R2, R3, RZ, 0x3c, !PT ;  /* 0x0000000302027212 */ /* 0x000fe200078e3cff */
[----:B------:R-:W-:Y:S08]  /*1730*/  @!P0 BRA `(.L_x_20) ;  /* 0xfffffff800e08947 */ /* 0x000ff0000383ffff */
.L_x_15:
[----:B------:R-:W-:Y:S02]  /*1740*/  UISETP.NE.AND UP0, UPT, UR30, 0x3, UPT ;  /* 0x000000031e00788c */ /* 0x000fe4000bf05270 */
[----:B------:R-:W-:-:S04]  /*1750*/  UIADD3 UR5, UPT, UPT, UR30, 0x2, URZ ;  /* 0x000000021e057890 */ /* 0x000fc8000fffe0ff */
[----:B------:R-:W-:-:S04]  /*1760*/  USEL UR5, UR5, 0x1, UP0 ;  /* 0x0000000105057887 */ /* 0x000fc80008000000 */
[----:B------:R-:W-:Y:S02]  /*1770*/  UISETP.NE.AND UP0, UPT, UR5, 0x4, UPT ;  /* 0x000000040500788c */ /* 0x000fe4000bf05270 */
[----:B------:R-:W-:Y:S02]  /*1780*/  UIADD3 UR5, UPT, UPT, UR5, 0x1, URZ ;  /* 0x0000000105057890 */ /* 0x000fe4000fffe0ff */
[----:B------:R-:W-:Y:S02]  /*1790*/  UISETP.EQ.XOR UP1, UPT, UR30, 0x3, !UP0 ;  /* 0x000000031e00788c */ /* 0x000fe4000c722a70 */
[----:B------:R-:W-:-:S04]  /*17a0*/  USEL UR5, UR5, 0x1, UP0 ;  /* 0x0000000105057887 */ /* 0x000fc80008000000 */
[----:B------:R-:W-:Y:S02]  /*17b0*/  UISETP.EQ.XOR UP1, UPT, UR5, 0x4, UP1 ;  /* 0x000000040500788c */ /* 0x000fe40008f22a70 */
[----:B------:R-:W-:Y:S02]  /*17c0*/  UISETP.NE.AND UP0, UPT, UR5, 0x4, UPT ;  /* 0x000000040500788c */ /* 0x000fe4000bf05270 */
[----:B------:R-:W-:Y:S02]  /*17d0*/  USEL UR4, URZ, 0x1, !UP1 ;  /* 0x00000001ff047887 */ /* 0x000fe4000c800000 */
[----:B------:R-:W-:Y:S02]  /*17e0*/  USEL UR5, UR5, URZ, UP0 ;  /* 0x000000ff05057287 */ /* 0x000fe40008000000 */
[----:B------:R-:W-:Y:S02]  /*17f0*/  ULOP3.LUT UR4, UR31, UR4, URZ, 0x3c, !UPT ;  /* 0x000000041f047292 */ /* 0x000fe4000f8e3cff */
[----:B------:R-:W-:-:S02]  /*1800*/  ULEA UR5, UR5, UR23, 0x3 ;  /* 0x0000001705057291 */ /* 0x000fc4000f8e18ff */
[----:B------:R-:W-:-:S06]  /*1810*/  USHF.L.U32 UR4, UR4, 0x1f, URZ ;  /* 0x0000001f04047899 */ /* 0x000fcc00080006ff */
[----:B------:R-:W-:-:S04]  /*1820*/  MOV R0, UR4 ;  /* 0x0000000400007c02 */ /* 0x000fc80008000f00 */
[----:B------:R-:W3:Y:S02]  /*1830*/  SYNCS.PHASECHK.TRANS64.TRYWAIT P0, [UR5+0x20], R0 ;  /* 0x00002000ff0075a7 */ /* 0x000ee40008001105 */
[----:B---3--:R-:W-:Y:S05]  /*1840*/  @!P0 BRA `(.L_x_21) ;  /* 0x00000030003c8947 */ /* 0x008fea0003800000 */
.L_x_69:
[----:B------:R-:W-:-:S13]  /*1850*/  ELECT P0, URZ, PT ;  /* 0x0000000000ff782f */ /* 0x000fda0003800000 */
[----:B---3--:R-:W-:-:S04]  /*1860*/  @P0 MOV R0, 0xcc00 ;  /* 0x0000cc0000000802 */ /* 0x008fc80000000f00 */
[----:B------:R3:W-:Y:S03]  /*1870*/  @P0 SYNCS.ARRIVE.TRANS64 RZ, [UR5], R0 ;  /* 0x00000000ffff09a7 */ /* 0x0007e60008000005 */
.L_x_13:
[----:B------:R-:W-:-:S13]  /*1880*/  ISETP.NE.AND P0, PT, R120, 0x4, PT ;  /* 0x000000047800780c */ /* 0x000fda0003f05270 */
[----:B------:R-:W-:Y:S05]  /*1890*/  @P0 BRA `(.L_x_22) ;  /* 0x0000000800d80947 */ /* 0x000fea0003800000 */
[----:B------:R-:W4:Y:S08]  /*18a0*/  S2UR UR12, SR_CgaCtaId ;  /* 0x00000000000c79c3 */ /* 0x000f300000008800 */
[----:B------:R-:W-:Y:S06]  /*18b0*/  BAR.SYNC.DEFER_BLOCKING 0x3, 0xa0 ;  /* 0x00c2800000007b1d */ /* 0x000fec0000010000 */
[----:B------:R-:W-:-:S02]  /*18c0*/  UMOV UR4, 0x400 ;  /* 0x0000040000047882 */ /* 0x000fc40000000000 */
[----:B----4-:R-:W-:-:S09]  /*18d0*/  ULEA UR12, UR12, UR4, 0x18 ;  /* 0x000000040c0c7291 */ /* 0x010fd2000f8ec0ff */
[----:B---3--:R-:W3:Y:S01]  /*18e0*/  LDS R0, [UR12+0x78] ;  /* 0x0000780cff007984 */ /* 0x008ee20008000800 */
[----:B------:R-:W4:Y:S02]  /*18f0*/  SYNCS.PHASECHK.TRANS64.TRYWAIT P0, [UR12+0x50], RZ ;  /* 0x000050ffff0075a7 */ /* 0x000f24000800110c */
[----:B---34-:R-:W-:Y:S05]  /*1900*/  @!P0 BRA `(.L_x_23) ;  /* 0x00000030002c8947 */ /* 0x018fea0003800000 */
.L_x_71:
[----:B------:R-:W4:Y:S01]  /*1910*/  LDS R3, [UR12+0x37c1c] ;  /* 0x037c1c0cff037984 */ /* 0x000f220008000800 */
[----:B---3--:R-:W-:Y:S01]  /*1920*/  IMAD.MOV.U32 R2, RZ, RZ, 0x1 ;  /* 0x00000001ff027424 */ /* 0x008fe200078e00ff */
[----:B------:R-:W-:Y:S01]  /*1930*/  R2UR UR32, R0 ;  /* 0x00000000002072ca */ /* 0x000fe200000e0000 */
[----:B------:R-:W-:Y:S01]  /*1940*/  UMOV UR31, 0x1 ;  /* 0x00000001001f7882 */ /* 0x000fe20000000000 */
[----:B------:R3:W-:Y:S06]  /*1950*/  MEMBAR.ALL.CTA ;  /* 0x0000000000007992 */ /* 0x0007ec0000008000 */
[----:B---3--:R-:W3:Y:S02]  /*1960*/  FENCE.VIEW.ASYNC.S ;  /* 0x00000000000073c6 */ /* 0x008ee40000000000 */
[----:B---3--:R3:W-:Y:S01]  /*1970*/  SYNCS.ARRIVE.TRANS64.ART0 RZ, [UR12+0x60], R2 ;  /* 0x00006002ffff79a7 */ /* 0x0087e2000850000c */
[----:B----4-:R-:W-:-:S13]  /*1980*/  ISETP.NE.AND P0, PT, R3, 0x1, PT ;  /* 0x000000010300780c */ /* 0x010fda0003f05270 */
[----:B---3--:R-:W-:Y:S05]  /*1990*/  @P0 BRA `(.L_x_24) ;  /* 0x0000000800780947 */ /* 0x008fea0003800000 */
[----:B------:R-:W-:Y:S01]  /*19a0*/  UIADD3 UR10, UPT, UPT, UR32, 0x1d0, URZ ;  /* 0x000001d0200a7890 */ /* 0x000fe2000fffe0ff */
[----:B------:R-:W-:Y:S01]  /*19b0*/  HFMA2 R5, -RZ, RZ, 0, 5.9604644775390625e-08 ;  /* 0x00000001ff057431 */ /* 0x000fe200000001ff */
[----:B------:R-:W-:Y:S01]  /*19c0*/  UIADD3 UR8, UPT, UPT, UR32, 0x1d4, URZ ;  /* 0x000001d420087890 */ /* 0x000fe2000fffe0ff */
[----:B------:R-:W-:Y:S01]  /*19d0*/  MOV R4, RZ ;  /* 0x000000ff00047202 */ /* 0x000fe20000000f00 */
[----:B------:R-:W-:Y:S02]  /*19e0*/  UIADD3 UR6, UPT, UPT, UR32, -0x7ffffe30, URZ ;  /* 0x800001d020067890 */ /* 0x000fe4000fffe0ff */
[----:B------:R-:W-:Y:S02]  /*19f0*/  UIADD3 UR4, UPT, UPT, UR32, -0x7ffffe2c, URZ ;  /* 0x800001d420047890 */ /* 0x000fe4000fffe0ff */
[----:B------:R-:W-:Y:S02]  /*1a00*/  UIADD3 UR11, UPT, UPT, UR32, 0x1e0, URZ ;  /* 0x000001e0200b7890 */ /* 0x000fe4000fffe0ff */
[----:B------:R-:W-:-:S02]  /*1a10*/  UIADD3 UR9, UPT, UPT, UR32, 0x1e8, URZ ;  /* 0x000001e820097890 */ /* 0x000fc4000fffe0ff */
[----:B------:R-:W-:Y:S02]  /*1a20*/  UIADD3 UR7, UPT, UPT, UR32, -0x7ffffe20, URZ ;  /* 0x800001e020077890 */ /* 0x000fe4000fffe0ff */
[----:B------:R-:W-:Y:S02]  /*1a30*/  USHF.R.U32.HI UR18, URZ, 0x1, UR10 ;  /* 0x00000001ff127899 */ /* 0x000fe4000801160a */
[----:B------:R-:W-:Y:S02]  /*1a40*/  USHF.R.U32.HI UR17, URZ, 0x1, UR6 ;  /* 0x00000001ff117899 */ /* 0x000fe40008011606 */
[----:B------:R-:W-:Y:S01]  /*1a50*/  USHF.R.U32.HI UR16, URZ, 0x1, UR8 ;  /* 0x00000001ff107899 */ /* 0x000fe20008011608 */
[----:B------:R-:W-:Y:S01]  /*1a60*/  UMOV UR34, 0x8c02000 ;  /* 0x08c0200000227882 */ /* 0x000fe20000000000 */
[----:B------:R-:W-:Y:S02]  /*1a70*/  UIADD3 UR5, UPT, UPT, UR32, -0x7ffffe18, URZ ;  /* 0x800001e820057890 */ /* 0x000fe4000fffe0ff */
[----:B------:R-:W-:-:S02]  /*1a80*/  USHF.R.U32.HI UR13, URZ, 0x1, UR4 ;  /* 0x00000001ff0d7899 */ /* 0x000fc40008011604 */
[----:B------:R-:W-:Y:S02]  /*1a90*/  UIADD3 UR19, UPT, UPT, UR12, 0x35c00, URZ ;  /* 0x00035c000c137890 */ /* 0x000fe4000fffe0ff */
[----:B------:R-:W-:Y:S02]  /*1aa0*/  UIADD3 UR20, UPT, UPT, UR12, 0x34c00, URZ ;  /* 0x00034c000c147890 */ /* 0x000fe4000fffe0ff */
[----:B------:R-:W-:Y:S02]  /*1ab0*/  UIADD3 UR21, UPT, UPT, UR12, 0x4c00, URZ ;  /* 0x00004c000c157890 */ /* 0x000fe4000fffe0ff */
[----:B------:R-:W-:Y:S02]  /*1ac0*/  UIADD3 UR22, UPT, UPT, UR12, 0x14c00, URZ ;  /* 0x00014c000c167890 */ /* 0x000fe4000fffe0ff */
[----:B------:R-:W-:Y:S02]  /*1ad0*/  USEL UR23, URZ, 0x4000, UP6 ;  /* 0x00004000ff177887 */ /* 0x000fe4000b000000 */
[----:B------:R-:W-:-:S02]  /*1ae0*/  USHF.R.U32.HI UR46, URZ, 0x1a, UR11 ;  /* 0x0000001aff2e7899 */ /* 0x000fc4000801160b */
[----:B------:R-:W-:Y:S02]  /*1af0*/  USHF.R.U32.HI UR40, URZ, 0x1a, UR7 ;  /* 0x0000001aff287899 */ /* 0x000fe40008011607 */
[----:B------:R-:W-:Y:S02]  /*1b00*/  USHF.R.U32.HI UR36, URZ, 0x1a, UR9 ;  /* 0x0000001aff247899 */ /* 0x000fe40008011609 */
[----:B------:R-:W-:Y:S02]  /*1b10*/  USEL UR34, UR34, 0x8c00000, !UP5 ;  /* 0x08c0000022227887 */ /* 0x000fe4000e800000 */
[----:B------:R-:W-:Y:S02]  /*1b20*/  ULOP3.LUT UR18, UR18, 0x60000000, URZ, 0xc0, !UPT ;  /* 0x6000000012127892 */ /* 0x000fe4000f8ec0ff */
[----:B------:R-:W-:Y:S02]  /*1b30*/  ULOP3.LUT UR17, UR17, 0x60000000, URZ, 0xc0, !UPT ;  /* 0x6000000011117892 */ /* 0x000fe4000f8ec0ff */
[----:B------:R-:W-:-:S02]  /*1b40*/  ULOP3.LUT UR16, UR16, 0x60000000, URZ, 0xc0, !UPT ;  /* 0x6000000010107892 */ /* 0x000fc4000f8ec0ff */
[----:B------:R-:W-:Y:S02]  /*1b50*/  USHF.R.U32.HI UR35, URZ, 0x1a, UR5 ;  /* 0x0000001aff237899 */ /* 0x000fe40008011605 */
[----:B------:R-:W-:Y:S02]  /*1b60*/  ULOP3.LUT UR13, UR13, 0x60000000, URZ, 0xc0, !UPT ;  /* 0x600000000d0d7892 */ /* 0x000fe4000f8ec0ff */
[----:B------:R-:W-:Y:S02]  /*1b70*/  USHF.R.U32.HI UR19, URZ, 0x4, UR19 ;  /* 0x00000004ff137899 */ /* 0x000fe40008011613 */
[----:B------:R-:W-:Y:S02]  /*1b80*/  USHF.R.U32.HI UR20, URZ, 0x4, UR20 ;  /* 0x00000004ff147899 */ /* 0x000fe40008011614 */
[----:B------:R-:W-:Y:S02]  /*1b90*/  USHF.R.U32.HI UR21, URZ, 0x4, UR21 ;  /* 0x00000004ff157899 */ /* 0x000fe40008011615 */
[----:B------:R-:W-:-:S02]  /*1ba0*/  USHF.R.U32.HI UR22, URZ, 0x4, UR22 ;  /* 0x00000004ff167899 */ /* 0x000fc40008011616 */
[----:B------:R-:W-:Y:S02]  /*1bb0*/  UIADD3 UR34, UPT, UPT, UR23, UR34, URZ ;  /* 0x0000002217227290 */ /* 0x000fe4000fffe0ff */
[----:B------:R-:W-:Y:S02]  /*1bc0*/  ULOP3.LUT UR46, UR18, 0x30, UR46, 0xf8, !UPT ;  /* 0x00000030122e7892 */ /* 0x000fe4000f8ef82e */
[----:B------:R-:W-:Y:S02]  /*1bd0*/  ULOP3.LUT UR40, UR17, 0x30, UR40, 0xf8, !UPT ;  /* 0x0000003011287892 */ /* 0x000fe4000f8ef828 */
[----:B------:R-:W-:Y:S02]  /*1be0*/  ULOP3.LUT UR36, UR16, 0x30, UR36, 0xf8, !UPT ;  /* 0x0000003010247892 */ /* 0x000fe4000f8ef824 */
[----:B------:R-:W-:Y:S02]  /*1bf0*/  ULOP3.LUT UR35, UR13, 0x30, UR35, 0xf8, !UPT ;  /* 0x000000300d237892 */ /* 0x000fe4000f8ef823 */
[----:B------:R-:W-:-:S02]  /*1c00*/  ULOP3.LUT UR19, UR19, 0x3fc0, URZ, 0xc0, !UPT ;  /* 0x00003fc013137892 */ /* 0x000fc4000f8ec0ff */
[----:B------:R-:W-:Y:S02]  /*1c10*/  ULOP3.LUT UR20, UR20, 0x3fc0, URZ, 0xc0, !UPT ;  /* 0x00003fc014147892 */ /* 0x000fe4000f8ec0ff */
[----:B------:R-:W-:Y:S02]  /*1c20*/  ULOP3.LUT UR21, UR21, 0x3fc0, URZ, 0xc0, !UPT ;  /* 0x00003fc015157892 */ /* 0x000fe4000f8ec0ff */
[----:B------:R-:W-:Y:S02]  /*1c30*/  ULOP3.LUT UR22, UR22, 0x3fc0, URZ, 0xc0, !UPT ;  /* 0x00003fc016167892 */ /* 0x000fe4000f8ec0ff */
[----:B------:R-:W-:Y:S02]  /*1c40*/  ULOP3.LUT UR47, UR46, UR34, URZ, 0xfc, !UPT ;  /* 0x000000222e2f7292 */ /* 0x000fe4000f8efcff */
[----:B------:R-:W-:Y:S02]  /*1c50*/  ULOP3.LUT UR41, UR40, UR34, URZ, 0xfc, !UPT ;  /* 0x0000002228297292 */ /* 0x000fe4000f8efcff */
[----:B------:R-:W-:-:S02]  /*1c60*/  ULOP3.LUT UR37, UR36, UR34, URZ, 0xfc, !UPT ;  /* 0x0000002224257292 */ /* 0x000fc4000f8efcff */
[----:B------:R-:W-:Y:S02]  /*1c70*/  ULOP3.LUT UR35, UR35, UR34, URZ, 0xfc, !UPT ;  /* 0x0000002223237292 */ /* 0x000fe4000f8efcff */
[----:B------:R-:W-:Y:S02]  /*1c80*/  UIADD3 UR24, UPT, UPT, UR12, 0x40, URZ ;  /* 0x000000400c187890 */ /* 0x000fe4000fffe0ff */
[----:B------:R-:W-:Y:S02]  /*1c90*/  ULOP3.LUT UR19, UR19, 0x10000, URZ, 0xfc, !UPT ;  /* 0x0001000013137892 */ /* 0x000fe4000f8efcff */
[----:B------:R-:W-:Y:S02]  /*1ca0*/  ULOP3.LUT UR20, UR20, 0x10000, URZ, 0xfc, !UPT ;  /* 0x0001000014147892 */ /* 0x000fe4000f8efcff */
[----:B------:R-:W-:Y:S02]  /*1cb0*/  ULOP3.LUT UR21, UR21, 0x10000, URZ, 0xfc, !UPT ;  /* 0x0001000015157892 */ /* 0x000fe4000f8efcff */
[----:B------:R-:W-:Y:S01]  /*1cc0*/  ULOP3.LUT UR22, UR22, 0x10000, URZ, 0xfc, !UPT ;  /* 0x0001000016167892 */ /* 0x000fe2000f8efcff */
[----:B------:R-:W-:Y:S01]  /*1cd0*/  UMOV UR31, 0x1 ;  /* 0x00000001001f7882 */ /* 0x000fe20000000000 */
[----:B------:R-:W-:Y:S01]  /*1ce0*/  UMOV UR30, URZ ;  /* 0x000000ff001e7c82 */ /* 0x000fe20008000000 */
[----:B------:R-:W-:Y:S01]  /*1cf0*/  UMOV UR29, URZ ;  /* 0x000000ff001d7c82 */ /* 0x000fe20008000000 */
[----:B------:R-:W-:Y:S01]  /*1d00*/  UMOV UR46, URZ ;  /* 0x000000ff002e7c82 */ /* 0x000fe20008000000 */
[----:B------:R-:W-:Y:S01]  /*1d10*/  UMOV UR40, URZ ;  /* 0x000000ff00287c82 */ /* 0x000fe20008000000 */
[----:B------:R-:W-:Y:S01]  /*1d20*/  UMOV UR36, URZ ;  /* 0x000000ff00247c82 */ /* 0x000fe20008000000 */
[----:B------:R-:W-:-:S05]  /*1d30*/  UMOV UR34, URZ ;  /* 0x000000ff00227c82 */ /* 0x000fca0008000000 */
.L_x_31:
[----:B------:R-:W-:Y:S02]  /*1d40*/  USHF.L.U32 UR16, UR30, 0x1f, URZ ;  /* 0x0000001f1e107899 */ /* 0x000fe400080006ff */
[----:B------:R-:W-:Y:S02]  /*1d50*/  ULEA UR17, UR29, UR12, 0x3 ;  /* 0x0000000c1d117291 */ /* 0x000fe4000f8e18ff */
[----:B------:R-:W-:Y:S02]  /*1d60*/  USHF.L.U32 UR13, UR31, 0x1f, URZ ;  /* 0x0000001f1f0d7899 */ /* 0x000fe400080006ff */
[----:B----4-:R-:W-:Y:S01]  /*1d70*/  MOV R2, UR16 ;  /* 0x0000001000027c02 */ /* 0x010fe20008000f00 */
[----:B------:R-:W-:Y:S02]  /*1d80*/  ULOP3.LUT UR31, UR31, 0x1, URZ, 0x3c, !UPT ;  /* 0x000000011f1f7892 */ /* 0x000fe4000f8e3cff */
[----:B------:R-:W-:Y:S01]  /*1d90*/  UPLOP3.LUT UP2, UPT, UPT, UPT, UPT, 0x40, 0x4 ;  /* 0x000000000004789c */ /* 0x000fe20003f4e870 */
[----:B------:R-:W-:Y:S01]  /*1da0*/  MOV R0, UR13 ;  /* 0x0000000d00007c02 */ /* 0x000fe20008000f00 */
[----:B------:R3:W4:Y:S01]  /*1db0*/  SYNCS.PHASECHK.TRANS64.TRYWAIT P1, [UR17], R2 ;  /* 0x00000002ff0075a7 */ /* 0x0007220008021111 */
[----:B------:R-:W-:-:S02]  /*1dc0*/  UIMAD UR17, UR31, 0xd0, UR32 ;  /* 0x000000d01f1178a4 */ /* 0x000fc4000f8e0220 */
[----:B------:R-:W5:Y:S02]  /*1dd0*/  SYNCS.PHASECHK.TRANS64.TRYWAIT P0, [UR12+0x48], R0 ;  /* 0x00004800ff0075a7 */ /* 0x000f64000800110c */
[----:B---345:R-:W-:Y:S08]  /*1de0*/  @P0 BRA `(.L_x_25) ;  /* 0x0000000000080947 */ /* 0x038ff00003800000 */
[----:B------:R-:W3:Y:S02]  /*1df0*/  SYNCS.PHASECHK.TRANS64.TRYWAIT P0, [UR12+0x48], R0 ;  /* 0x00004800ff0075a7 */ /* 0x000ee4000800110c */
[----:B---3--:R-:W-:Y:S05]  /*1e00*/  @!P0 BRA `(.L_x_26) ;  /* 0x0000002c00048947 */ /* 0x008fea0003800000 */
.L_x_25:
[----:B------:R-:W-:-:S05]  /*1e10*/  UMOV UR27, URZ ;  /* 0x000000ff001b7c82 */ /* 0x000fca0008000000 */
.L_x_29:
[----:B------:R-:W-:Y:S02]  /*1e20*/  UIADD3 UR23, UPT, UPT, UR29, 0x1, URZ ;  /* 0x000000011d177890 */ /* 0x000fe4000fffe0ff */
[----:B------:R-:W-:Y:S02]  /*1e30*/  UISETP.GT.U32.AND UP0, UPT, UR27, 0x1e, UPT ;  /* 0x0000001e1b00788c */ /* 0x000fe4000bf04070 */
[----:B----4-:R-:W-:Y:S02]  /*1e40*/  ULEA UR62, UR29, UR20, 0x6 ;  /* 0x000000141d3e7291 */ /* 0x010fe4000f8e30ff */
[----:B------:R-:W-:Y:S02]  /*1e50*/  ULEA UR58, UR29, UR19, 0x7 ;  /* 0x000000131d3a7291 */ /* 0x000fe4000f8e38ff */
[----:B------:R-:W-:Y:S01]  /*1e60*/  ULEA UR50, UR29, UR22, 0xb ;  /* 0x000000161d327291 */ /* 0x000fe2000f8e58ff */
[----:B------:R-:W-:Y:S01]  /*1e70*/  PLOP3.LUT P0, PT, PT, PT, UP0, 0x80, 0x8 ;  /* 0x000000000008781c */ /* 0x000fe20003f0f008 */
[----:B------:R-:W-:Y:S02]  /*1e80*/  ULEA UR48, UR29, UR21, 0xa ;  /* 0x000000151d307291 */ /* 0x000fe4000f8e50ff */
[----:B------:R-:W-:Y:S02]  /*1e90*/  ULEA UR13, UR29, UR12, 0x3 ;  /* 0x0000000c1d0d7291 */ /* 0x000fe4000f8e18ff */
[----:B------:R-:W-:Y:S02]  /*1ea0*/  UISETP.NE.AND UP1, UPT, UR23, 0x4, UPT ;  /* 0x000000041700788c */ /* 0x000fe4000bf25270 */
[----:B------:R-:W-:Y:S02]  /*1eb0*/  UIADD3 UR60, UPT, UPT, UR62, 0x20, URZ ;  /* 0x000000203e3c7890 */ /* 0x000fe4000fffe0ff */
        /* <DEDUP_REMOVED lines=10> */
[----:B------:R-:W-:Y:S02]  /*1f60*/  USEL UR25, URZ, 0x1, UP1 ;  /* 0x00000001ff197887 */ /* 0x000fe40008800000 */
[----:B------:R-:W-:Y:S01]  /*1f70*/  USEL UR29, UR23, URZ, UP1 ;  /* 0x000000ff171d7287 */ /* 0x000fe20008800000 */
[----:B------:R-:W-:Y:S01]  /*1f80*/  UMOV UR63, 0x4008 ;  /* 0x00004008003f7882 */ /* 0x000fe20000000000 */
        /* <DEDUP_REMOVED lines=10> */
[----:B---3--:R-:W-:Y:S05]  /*2030*/  @P1 BRA `(.L_x_27) ;  /* 0x0000000000101947 */ /* 0x008fea0003800000 */
[----:B------:R-:W-:Y:S06]  /*2040*/  USHF.L.U32 UR23, UR30, 0x1f, URZ ;  /* 0x0000001f1e177899 */ /* 0x000fec00080006ff */
[----:B---3--:R-:W-:Y:S04]  /*2050*/  MOV R0, UR23 ;  /* 0x0000001700007c02 */ /* 0x008fe80008000f00 */
[----:B------:R-:W3:Y:S02]  /*2060*/  SYNCS.PHASECHK.TRANS64.TRYWAIT P1, [UR13], R0 ;  /* 0x00000000ff0075a7 */ /* 0x000ee4000802110d */
[----:B---3--:R-:W-:Y:S05]  /*2070*/  @!P1 BRA `(.L_x_28) ;  /* 0x0000002800889947 */ /* 0x008fea0003800000 */
.L_x_27:
[----:B------:R-:W-:Y:S01]  /*2080*/  ULOP3.LUT UR30, UR30, UR25, URZ, 0x3c, !UPT ;  /* 0x000000191e1e7292 */ /* 0x000fe2000f8e3cff */
[----:B------:R-:W-:Y:S01]  /*2090*/  PLOP3.LUT P1, PT, PT, PT, PT, 0x80, 0x8 ;  /* 0x000000000008781c */ /* 0x000fe20003f2f070 */
[----:B------:R-:W-:Y:S01]  /*20a0*/  UIADD3 UR27, UPT, UPT, UR27, 0x1, URZ ;  /* 0x000000011b1b7890 */ /* 0x000fe2000fffe0ff */
[----:B------:R4:W-:Y:S01]  /*20b0*/  UTCCP.T.S.4x32dp128bit tmem[UR32+0x1d0], gdesc[UR62] ;  /* 0x0001d03e200079e7 */ /* 0x0009e20009100000 */
[----:B------:R-:W-:Y:S01]  /*20c0*/  UMOV UR66, UR16 ;  /* 0x0000001000427c82 */ /* 0x000fe20008000000 */
[----:B------:R-:W-:Y:S01]  /*20d0*/  @!UP0 USHF.L.U32 UR13, UR30, 0x1f, URZ ;  /* 0x0000001f1e0d8899 */ /* 0x000fe200080006ff */
[----:B------:R4:W-:Y:S01]  /*20e0*/  UTCCP.T.S.4x32dp128bit tmem[UR32+0x1d4], gdesc[UR60] ;  /* 0x0001d43c200079e7 */ /* 0x0009e20009100000 */
[----:B------:R-:W-:Y:S01]  /*20f0*/  @!UP0 ULEA UR16, UR29, UR12, 0x3 ;  /* 0x0000000c1d108291 */ /* 0x000fe2000f8e18ff */
[----:B------:R4:W-:Y:S01]  /*2100*/  UTCCP.T.S.4x32dp128bit tmem[UR32+0x1e0], gdesc[UR58] ;  /* 0x0001e03a200079e7 */ /* 0x0009e20009100000 */
[----:B------:R4:W-:Y:S01]  /*2110*/  UTCCP.T.S.4x32dp128bit tmem[UR32+0x1e4], gdesc[UR56] ;  /* 0x0001e438200079e7 */ /* 0x0009e20009100000 */
[----:B------:R4:W-:Y:S01]  /*2120*/  UTCCP.T.S.4x32dp128bit tmem[UR32+0x1e8], gdesc[UR54] ;  /* 0x0001e836200079e7 */ /* 0x0009e20009100000 */
[----:B------:R4:W-:Y:S01]  /*2130*/  UTCCP.T.S.4x32dp128bit tmem[UR32+0x1ec], gdesc[UR52] ;  /* 0x0001ec34200079e7 */ /* 0x0009e20009100000 */
[----:B------:R4:W-:Y:S01]  /*2140*/  UTCQMMA gdesc[UR48], gdesc[UR50], tmem[UR17], tmem[UR46], idesc[UR47], tmem[UR10], UP2 ;  /* 0x000a2e3230007dea */ /* 0x0009e20009000311 */
[----:B------:R-:W-:Y:S01]  /*2150*/  UMOV UR64, UR28 ;  /* 0x0000001c00407c82 */ /* 0x000fe20008000000 */
[----:B------:R-:W-:Y:S01]  /*2160*/  UMOV UR65, 0x40004040 ;  /* 0x4000404000417882 */ /* 0x000fe20000000000 */
[----:B---3--:R-:W-:Y:S01]  /*2170*/  MOV R0, UR13 ;  /* 0x0000000d00007c02 */ /* 0x008fe20008000f00 */
[----:B------:R4:W-:Y:S01]  /*2180*/  UTCQMMA gdesc[UR42], gdesc[UR44], tmem[UR17], tmem[UR40], idesc[UR41], tmem[UR6], UPT ;  /* 0x0006282c2a007dea */ /* 0x0009e2000b800311 */
[----:B------:R-:W-:Y:S01]  /*2190*/  UMOV UR67, 0x40004040 ;  /* 0x4000404000437882 */ /* 0x000fe20000000000 */
[----:B------:R-:W-:Y:S01]  /*21a0*/  UMOV UR68, UR18 ;  /* 0x0000001200447c82 */ /* 0x000fe20008000000 */
[----:B------:R-:W-:Y:S01]  /*21b0*/  UMOV UR69, 0x40004040 ;  /* 0x4000404000457882 */ /* 0x000fe20000000000 */
[----:B------:R4:W-:Y:S01]  /*21c0*/  UTCQMMA gdesc[UR64], gdesc[UR38], tmem[UR17], tmem[UR36], idesc[UR37], tmem[UR8], UPT ;  /* 0x0008242640007dea */ /* 0x0009e2000b800311 */
[----:B------:R4:W-:Y:S01]  /*21d0*/  UTCQMMA gdesc[UR68], gdesc[UR66], tmem[UR17], tmem[UR34], idesc[UR35], tmem[UR4], UPT ;  /* 0x0004224244007dea */ /* 0x0009e2000b800311 */
[----:B------:R4:W-:Y:S01]  /*21e0*/  UTCBAR [UR26], URZ ;  /* 0x000000ff1a0073e9 */ /* 0x0009e200080000ff */
[----:B------:R4:W3:Y:S01]  /*21f0*/  @!P0 SYNCS.PHASECHK.TRANS64.TRYWAIT P1, [UR16], R0 ;  /* 0x00000000ff0085a7 */ /* 0x0008e20008021110 */
[----:B------:R-:W-:Y:S02]  /*2200*/  UISETP.NE.AND UP0, UPT, UR27, 0x20, UPT ;  /* 0x000000201b00788c */ /* 0x000fe4000bf05270 */
[----:B------:R-:W-:Y:S07]  /*2210*/  UPLOP3.LUT UP2, UPT, UPT, UPT, UPT, 0x80, 0x8 ;  /* 0x000000000008789c */ /* 0x000fee0003f4f070 */
[----:B------:R-:W-:Y:S05]  /*2220*/  BRA.U UP0, `(.L_x_29) ;  /* 0xfffffff900fc7547 */ /* 0x000fea000b83ffff */
[----:B------:R-:W-:Y:S01]  /*2230*/  USHF.L.U32 UR13, UR31, 0x1f, URZ ;  /* 0x0000001f1f0d7899 */ /* 0x000fe200080006ff */
[----:B------:R-:W-:Y:S01]  /*2240*/  LEA R2, R5, UR12, 0x3 ;  /* 0x0000000c05027c11 */ /* 0x000fe2000f8e18ff */
[----:B------:R4:W-:Y:S01]  /*2250*/  UTCBAR [UR24], URZ ;  /* 0x000000ff180073e9 */ /* 0x0009e200080000ff */
[----:B------:R-:W-:-:S03]  /*2260*/  SHF.L.U32 R3, R4, 0x1f, RZ ;  /* 0x0000001f04037819 */ /* 0x000fc600000006ff */
[----:B----4-:R-:W-:-:S04]  /*2270*/  IMAD.U32 R0, RZ, RZ, UR13 ;  /* 0x0000000dff007e24 */ /* 0x010fc8000f8e00ff */
[----:B------:R4:W-:Y:S01]  /*2280*/  SYNCS.PHASECHK.TRANS64.TRYWAIT PT, [UR12+0x48], R0 ;  /* 0x00004800ff0075a7 */ /* 0x0009e200080e110c */
[----:B------:R-:W5:Y:S02]  /*2290*/  SYNCS.PHASECHK.TRANS64.TRYWAIT P0, [R2+URZ+0x50], R3 ;  /* 0x00005003020075a7 */ /* 0x000f6400080011ff */
[----:B----45:R-:W-:Y:S05]  /*22a0*/  @!P0 BRA `(.L_x_30) ;  /* 0x00000028001c8947 */ /* 0x030fea0003800000 */
.L_x_75:
[C---:B------:R-:W-:Y:S01]  /*22b0*/  LEA R0, R5.reuse, UR12, 0x4 ;  /* 0x0000000c05007c11 */ /* 0x040fe2000f8e20ff */
[----:B------:R-:W-:Y:S02]  /*22c0*/  VIADD R5, R5, 0x1 ;  /* 0x0000000105057836 */ /* 0x000fe40000000000 */
[----:B------:R-:W-:-:S03]  /*22d0*/  IMAD.MOV.U32 R3, RZ, RZ, 0x1 ;  /* 0x00000001ff037424 */ /* 0x000fc600078e00ff */
[----:B------:R-:W5:Y:S01]  /*22e0*/  LDS R0, [R0+0x37c1c] ;  /* 0x037c1c0000007984 */ /* 0x000f620000000800 */
[C---:B---3--:R-:W-:Y:S01]  /*22f0*/  ISETP.NE.AND P1, PT, R5.reuse, 0x2, PT ;  /* 0x000000020500780c */ /* 0x048fe20003f25270 */
[----:B------:R3:W-:Y:S06]  /*2300*/  MEMBAR.ALL.CTA ;  /* 0x0000000000007992 */ /* 0x0007ec0000008000 */
[----:B---3--:R-:W3:Y:S01]  /*2310*/  FENCE.VIEW.ASYNC.S ;  /* 0x00000000000073c6 */ /* 0x008ee20000000000 */
[----:B------:R-:W-:Y:S01]  /*2320*/  SEL R5, R5, RZ, P1 ;  /* 0x000000ff05057207 */ /* 0x000fe20000800000 */
[----:B---3--:R3:W-:Y:S01]  /*2330*/  SYNCS.ARRIVE.TRANS64.ART0 RZ, [R2+URZ+0x60], R3 ;  /* 0x0000600302ff79a7 */ /* 0x0087e200085000ff */
[----:B-----5:R-:W-:-:S02]  /*2340*/  ISETP.NE.AND P0, PT, R0, 0x1, PT ;  /* 0x000000010000780c */ /* 0x020fc40003f05270 */
[----:B---3--:R-:W-:-:S04]  /*2350*/  SEL R3, RZ, 0x1, P1 ;  /* 0x00000001ff037807 */ /* 0x008fc80000800000 */
[----:B------:R-:W-:-:S07]  /*2360*/  LOP3.LUT R4, R4, R3, RZ, 0x3c, !PT ;  /* 0x0000000304047212 */ /* 0x000fce00078e3cff */
[----:B------:R-:W-:Y:S05]  /*2370*/  @!P0 BRA `(.L_x_31) ;  /* 0xfffffff800708947 */ /* 0x000fea000383ffff */
.L_x_24:
[----:B------:R-:W3:Y:S02]  /*2380*/  S2UR UR4, SR_CgaCtaId ;  /* 0x00000000000479c3 */ /* 0x000ee40000008800 */
[----:B---3--:R-:W-:-:S04]  /*2390*/  ULOP3.LUT UR4, UR4, 0x1, URZ, 0xc0, !UPT ;  /* 0x0000000104047892 */ /* 0x008fc8000f8ec0ff */
[----:B------:R-:W-:-:S09]  /*23a0*/  UISETP.NE.U32.AND UP0, UPT, UR4, 0x1, UPT ;  /* 0x000000010400788c */ /* 0x000fd2000bf05070 */
[----:B------:R-:W-:Y:S05]  /*23b0*/  BRA.U !UP0, `(.L_x_22) ;  /* 0x0000000108107547 */ /* 0x000fea000b800000 */
[----:B------:R-:W-:-:S06]  /*23c0*/  USHF.L.U32 UR31, UR31, 0x1f, URZ ;  /* 0x0000001f1f1f7899 */ /* 0x000fcc00080006ff */
[----:B------:R-:W-:-:S04]  /*23d0*/  MOV R0, UR31 ;  /* 0x0000001f00007c02 */ /* 0x000fc80008000f00 */
[----:B------:R-:W3:Y:S02]  /*23e0*/  SYNCS.PHASECHK.TRANS64.TRYWAIT P0, [UR12+0x48], R0 ;  /* 0x00004800ff0075a7 */ /* 0x000ee4000800110c */
[----:B---3--:R-:W-:Y:S05]  /*23f0*/  @!P0 BRA `(.L_x_32) ;  /* 0x0000002400e48947 */ /* 0x008fea0003800000 */
.L_x_22:
[----:B------:R-:W-:-:S13]  /*2400*/  ISETP.GT.AND P0, PT, R120, 0x3, PT ;  /* 0x000000037800780c */ /* 0x000fda0003f04270 */
[----:B-1----:R-:W-:Y:S05]  /*2410*/  @P0 EXIT ;  /* 0x000000000000094d */ /* 0x002fea0003800000 */
[----:B------:R-:W-:Y:S05]  /*2420*/  BRA.U !UP4, `(.L_x_33) ;  /* 0x000000010cb87547 */ /* 0x000fea000b800000 */
[----:B------:R-:W1:Y:S01]  /*2430*/  S2UR UR6, SR_CgaCtaId ;  /* 0x00000000000679c3 */ /* 0x000e620000008800 */
[----:B------:R-:W-:Y:S01]  /*2440*/  NOP ;  /* 0x0000000000007918 */ /* 0x000fe20000000000 */
[----:B------:R-:W-:Y:S01]  /*2450*/  UMOV UR4, 0x40 ;  /* 0x0000004000047882 */ /* 0x000fe20000000000 */
[----:B------:R-:W-:Y:S01]  /*2460*/  UMOV UR5, 0x400 ;  /* 0x0000040000057882 */ /* 0x000fe20000000000 */
[----:B-1----:R-:W-:Y:S02]  /*2470*/  ULEA UR4, UR6, UR4, 0x18 ;  /* 0x0000000406047291 */ /* 0x002fe4000f8ec0ff */
[----:B------:R-:W-:-:S07]  /*2480*/  ULEA UR5, UR6, UR5, 0x18 ;  /* 0x0000000506057291 */ /* 0x000fce000f8ec0ff */
[----:B---3--:R-:W1:Y:S02]  /*2490*/  LDS.U8 R0, [UR4] ;  /* 0x00000004ff007984 */ /* 0x008e640008000000 */
[----:B-1----:R-:W-:-:S13]  /*24a0*/  ISETP.NE.AND P0, PT, R0, RZ, PT ;  /* 0x000000ff0000720c */ /* 0x002fda0003f05270 */
[----:B------:R-:W-:Y:S05]  /*24b0*/  @P0 BRA `(.L_x_34) ;  /* 0x00000000007c0947 */ /* 0x000fea0003800000 */
[----:B------:R-:W-:-:S13]  /*24c0*/  ELECT P0, URZ, PT ;  /* 0x0000000000ff782f */ /* 0x000fda0003800000 */
[----:B------:R-:W-:Y:S05]  /*24d0*/  @!P0 BRA `(.L_x_35) ;  /* 0x0000000000848947 */ /* 0x000fea0003800000 */
[----:B------:R-:W-:Y:S01]  /*24e0*/  UMOV UR4, 0x10 ;  /* 0x0000001000047882 */ /* 0x000fe20000000000 */
[----:B----4-:R-:W-:-:S04]  /*24f0*/  IMAD.MOV.U32 R2, RZ, RZ, 0xffff ;  /* 0x0000ffffff027424 */ /* 0x010fc800078e00ff */
[----:B------:R-:W-:Y:S04]  /*2500*/  DEPBAR.LE SB1, 0x36 ;  /* 0x00009d800000791a */ /* 0x000fe80000000000 */
[----:B------:R-:W1:Y:S02]  /*2510*/  UTCATOMSWS.FIND_AND_SET.ALIGN UP0, UR4, UR4 ;  /* 0x00000004000475e3 */ /* 0x000e640008000800 */
[----:B-1----:R-:W-:Y:S01]  /*2520*/  PLOP3.LUT P0, PT, PT, PT, UP0, 0x80, 0x8 ;  /* 0x000000000008781c */ /* 0x002fe20003f0f008 */
[----:B------:R-:W-:-:S03]  /*2530*/  IMAD.U32 R5, RZ, RZ, UR4 ;  /* 0x00000004ff057e24 */ /* 0x000fc6000f8e00ff */
[----:B------:R-:W-:-:S04]  /*2540*/  SEL R0, RZ, 0xffffffff, !P0 ;  /* 0xffffffffff007807 */ /* 0x000fc80004000000 */
[----:B------:R-:W-:Y:S01]  /*2550*/  ISETP.NE.AND P0, PT, R0, RZ, PT ;  /* 0x000000ff0000720c */ /* 0x000fe20003f05270 */
[----:B------:R-:W-:-:S12]  /*2560*/  IMAD.MOV.U32 R0, RZ, RZ, 0x1 ;  /* 0x00000001ff007424 */ /* 0x000fd800078e00ff */
[----:B------:R-:W-:Y:S05]  /*2570*/  @P0 BRA `(.L_x_36) ;  /* 0x0000000000240947 */ /* 0x000fea0003800000 */
.L_x_37:
[----:B------:R-:W-:Y:S05]  /*2580*/  NANOSLEEP 0x64 ;  /* 0x000000640000795d */ /* 0x000fea0003800000 */
[----:B------:R-:W-:-:S05]  /*2590*/  UMOV UR4, 0x10 ;  /* 0x0000001000047882 */ /* 0x000fca0000000000 */
[----:B------:R-:W-:Y:S04]  /*25a0*/  DEPBAR.LE SB1, 0x36 ;  /* 0x00009d800000791a */ /* 0x000fe80000000000 */
[----:B------:R-:W1:Y:S02]  /*25b0*/  UTCATOMSWS.FIND_AND_SET.ALIGN UP0, UR4, UR4 ;  /* 0x00000004000475e3 */ /* 0x000e640008000800 */
[----:B-1----:R-:W-:Y:S01]  /*25c0*/  PLOP3.LUT P0, PT, PT, PT, UP0, 0x80, 0x8 ;  /* 0x000000000008781c */ /* 0x002fe20003f0f008 */
[----:B------:R-:W-:-:S03]  /*25d0*/  IMAD.U32 R5, RZ, RZ, UR4 ;  /* 0x00000004ff057e24 */ /* 0x000fc6000f8e00ff */
[----:B------:R-:W-:-:S04]  /*25e0*/  SEL R3, RZ, 0xffffffff, !P0 ;  /* 0xffffffffff037807 */ /* 0x000fc80004000000 */
[----:B------:R-:W-:-:S13]  /*25f0*/  ISETP.NE.AND P0, PT, R3, RZ, PT ;  /* 0x000000ff0300720c */ /* 0x000fda0003f05270 */
[----:B------:R-:W-:Y:S05]  /*2600*/  @!P0 BRA `(.L_x_37) ;  /* 0xfffffffc00dc8947 */ /* 0x000fea000383ffff */
.L_x_36:
[C---:B------:R-:W-:Y:S01]  /*2610*/  VIADD R3, R5.reuse, 0x10 ;  /* 0x0000001005037836 */ /* 0x040fe20000000000 */
[----:B------:R-:W-:Y:S01]  /*2620*/  UMOV UR4, 0x50 ;  /* 0x0000005000047882 */ /* 0x000fe20000000000 */
[----:B------:R-:W-:Y:S01]  /*2630*/  SHF.L.U32 R2, R2, R5, RZ ;  /* 0x0000000502027219 */ /* 0x000fe200000006ff */
[----:B------:R-:W-:Y:S01]  /*2640*/  ULEA UR4, UR6, UR4, 0x18 ;  /* 0x0000000406047291 */ /* 0x000fe2000f8ec0ff */
[----:B------:R-:W-:Y:S01]  /*2650*/  IMAD.SHL.U32 R5, R5, 0x20, RZ ;  /* 0x0000002005057824 */ /* 0x000fe200078e00ff */
[----:B------:R-:W-:-:S04]  /*2660*/  SHF.L.U32 R3, R0, R3, RZ ;  /* 0x0000000300037219 */ /* 0x000fc800000006ff */
[----:B------:R-:W-:-:S05]  /*2670*/  LOP3.LUT R2, R3, R2, RZ, 0xfc, !PT ;  /* 0x0000000203027212 */ /* 0x000fca00078efcff */
[----:B------:R1:W-:Y:S04]  /*2680*/  ATOMS.OR RZ, [UR4], R2 ;  /* 0x00000002ffff798c */ /* 0x0003e8000b000004 */
[----:B------:R1:W-:Y:S01]  /*2690*/  STS [UR5+0x78], R5 ;  /* 0x00007805ff007988 */ /* 0x0003e20008000805 */
[----:B------:R-:W-:Y:S05]  /*26a0*/  BRA `(.L_x_35) ;  /* 0x0000000000107947 */ /* 0x000fea0003800000 */
.L_x_34:
[----:B------:R-:W-:Y:S02]  /*26b0*/  MOV R0, 0xffffffff ;  /* 0xffffffff00007802 */ /* 0x000fe40000000f00 */
[----:B----4-:R-:W-:-:S03]  /*26c0*/  MOV R2, 0x26f0 ;  /* 0x000026f000027802 */ /* 0x010fc60000000f00 */
[----:B------:R1:W-:Y:S04]  /*26d0*/  STS [UR5+0x78], R0 ;  /* 0x00007800ff007988 */ /* 0x0003e80008000805 */
[----:B-12---:R-:W-:Y:S05]  /*26e0*/  CALL.REL.NOINC `($__internal_1_$__cuda_sm10x_tcgen05_guardrail_trap_phase_invalid_during_alloc) ;  /* 0x0000002400987944 */ /* 0x006fea0003c00000 */
.L_x_35:
[----:B------:R-:W-:Y:S05]  /*26f0*/  WARPSYNC.ALL ;  /* 0x0000000000007948 */ /* 0x000fea0003800000 */
[----:B------:R-:W-:Y:S01]  /*2700*/  NOP ;  /* 0x0000000000007918 */ /* 0x000fe20000000000 */
.L_x_33:
[----:B------:R-:W5:Y:S08]  /*2710*/  S2UR UR4, SR_CgaCtaId ;  /* 0x00000000000479c3 */ /* 0x000f700000008800 */
[----:B------:R-:W-:Y:S06]  /*2720*/  BAR.SYNC.DEFER_BLOCKING 0x3, 0xa0 ;  /* 0x00c2800000007b1d */ /* 0x000fec0000010000 */
[----:B------:R-:W-:-:S02]  /*2730*/  UMOV UR5, 0x400 ;  /* 0x0000040000057882 */ /* 0x000fc40000000000 */
[----:B-----5:R-:W-:-:S06]  /*2740*/  ULEA UR4, UR4, UR5, 0x18 ;  /* 0x0000000504047291 */ /* 0x020fcc000f8ec0ff */
[----:B------:R-:W-:-:S05]  /*2750*/  MOV R87, UR4 ;  /* 0x0000000400577c02 */ /* 0x000fca0008000f00 */
[----:B------:R1:W3:Y:S01]  /*2760*/  LDS R119, [R87+0x78] ;  /* 0x0000780057777984 */ /* 0x0002e20000000800 */
[----:B------:R-:W5:Y:S02]  /*2770*/  SYNCS.PHASECHK.TRANS64.TRYWAIT P0, [R87+URZ+0x50], RZ ;  /* 0x000050ff570075a7 */ /* 0x000f6400080011ff */
[----:B-1-3-5:R-:W-:Y:S05]  /*2780*/  @!P0 BRA `(.L_x_38) ;  /* 0x0000002400208947 */ /* 0x02afea0003800000 */
.L_x_77:
[----:B------:R-:W3:Y:S01]  /*2790*/  LDS.128 R88, [R87+0x37c10] ;  /* 0x037c100057587984 */ /* 0x000ee20000000c00 */
[----:B------:R-:W-:Y:S01]  /*27a0*/  HFMA2 R0, -RZ, RZ, 0, 5.9604644775390625e-08 ;  /* 0x00000001ff007431 */ /* 0x000fe200000001ff */
[----:B------:R5:W-:Y:S06]  /*27b0*/  MEMBAR.ALL.CTA ;  /* 0x0000000000007992 */ /* 0x000bec0000008000 */
[----:B-----5:R-:W5:Y:S02]  /*27c0*/  FENCE.VIEW.ASYNC.S ;  /* 0x00000000000073c6 */ /* 0x020f640000000000 */
[----:B-----5:R1:W-:Y:S01]  /*27d0*/  SYNCS.ARRIVE.TRANS64.ART0 RZ, [R87+URZ+0x60], R0 ;  /* 0x0000600057ff79a7 */ /* 0x0203e200085000ff */
[----:B---3--:R-:W-:-:S13]  /*27e0*/  ISETP.NE.AND P0, PT, R91, 0x1, PT ;  /* 0x000000015b00780c */ /* 0x008fda0003f05270 */
[----:B-1----:R-:W-:Y:S05]  /*27f0*/  @P0 BRA `(.L_x_39) ;  /* 0x0000001800e80947 */ /* 0x002fea0003800000 */
[----:B------:R-:W-:Y:S01]  /*2800*/  IMAD.SHL.U32 R3, R104, 0x80, RZ ;  /* 0x0000008068037824 */ /* 0x000fe200078e00ff */
[----:B------:R-:W-:Y:S01]  /*2810*/  SHF.R.U32.HI R110, RZ, 0x5, R104 ;  /* 0x00000005ff6e7819 */ /* 0x000fe20000011668 */
[----:B------:R-:W1:Y:S01]  /*2820*/  S2UR UR8, SR_CgaCtaId ;  /* 0x00000000000879c3 */ /* 0x000e620000008800 */
[----:B------:R-:W3:Y:S01]  /*2830*/  S2R R102, SR_LANEID ;  /* 0x0000000000667919 */ /* 0x000ee20000000000 */
[----:B------:R-:W-:Y:S01]  /*2840*/  IMAD R118, R120, 0x4, R87 ;  /* 0x0000000478767824 */ /* 0x000fe200078e0257 */
[----:B------:R-:W-:Y:S01]  /*2850*/  LOP3.LUT R3, R3, 0xf80, RZ, 0xc0, !PT ;  /* 0x00000f8003037812 */ /* 0x000fe200078ec0ff */
[----:B------:R-:W-:Y:S01]  /*2860*/  IMAD.MOV.U32 R108, RZ, RZ, 0x1 ;  /* 0x00000001ff6c7424 */ /* 0x000fe200078e00ff */
[----:B------:R-:W-:Y:S01]  /*2870*/  UMOV UR9, 0x400 ;  /* 0x0000040000097882 */ /* 0x000fe20000000000 */
[----:B------:R-:W-:Y:S01]  /*2880*/  IMAD.MOV.U32 R106, RZ, RZ, RZ ;  /* 0x000000ffff6a7224 */ /* 0x000fe200078e00ff */
[----:B------:R-:W4:Y:S01]  /*2890*/  LDCU.64 UR10, c[0x0][0x348] ;  /* 0x00006900ff0a77ac */ /* 0x000f220008000a00 */
[----:B------:R-:W-:-:S02]  /*28a0*/  IMAD R4, R110, 0x1000, R3 ;  /* 0x000010006e047824 */ /* 0x000fc400078e0203 */
[----:B------:R-:W-:Y:S02]  /*28b0*/  IMAD.MOV.U32 R105, RZ, RZ, RZ ;  /* 0x000000ffff697224 */ /* 0x000fe400078e00ff */
[----:B------:R-:W-:-:S04]  /*28c0*/  IMAD.IADD R4, R87, 0x1, R4 ;  /* 0x0000000157047824 */ /* 0x000fc800078e0204 */
[C---:B----4-:R-:W-:Y:S02]  /*28d0*/  VIADD R2, R4.reuse, 0x430 ;  /* 0x0000043004027836 */ /* 0x050fe40000000000 */
[C---:B------:R-:W-:Y:S02]  /*28e0*/  VIADD R5, R4.reuse, 0x420 ;  /* 0x0000042004057836 */ /* 0x040fe40000000000 */
[C---:B------:R-:W-:Y:S01]  /*28f0*/  VIADD R6, R4.reuse, 0x410 ;  /* 0x0000041004067836 */ /* 0x040fe20000000000 */
[----:B------:R-:W-:Y:S01]  /*2900*/  SHF.R.U32.HI R117, RZ, 0x3, R2 ;  /* 0x00000003ff757819 */ /* 0x000fe20000011602 */
[----:B------:R-:W-:Y:S01]  /*2910*/  VIADD R3, R4, 0x400 ;  /* 0x0000040004037836 */ /* 0x000fe20000000000 */
[----:B------:R-:W-:Y:S01]  /*2920*/  SHF.R.U32.HI R116, RZ, 0x3, R5 ;  /* 0x00000003ff747819 */ /* 0x000fe20000011605 */
[----:B-1----:R-:W-:Y:S01]  /*2930*/  ULEA UR7, UR8, UR9, 0x18 ;  /* 0x0000000908077291 */ /* 0x002fe2000f8ec0ff */
[----:B------:R-:W-:Y:S01]  /*2940*/  LOP3.LUT R117, R2, 0x70, R117, 0x78, !PT ;  /* 0x0000007002757812 */ /* 0x000fe200078e7875 */
[----:B------:R-:W-:Y:S01]  /*2950*/  VIADD R2, R4, 0x470 ;  /* 0x0000047004027836 */ /* 0x000fe20000000000 */
[----:B------:R-:W-:-:S02]  /*2960*/  LOP3.LUT R116, R5, 0x70, R116, 0x78, !PT ;  /* 0x0000007005747812 */ /* 0x000fc400078e7874 */
[----:B------:R-:W-:Y:S02]  /*2970*/  LOP3.LUT R5, R104, 0x1f, RZ, 0xc0, !PT ;  /* 0x0000001f68057812 */ /* 0x000fe400078ec0ff */
[----:B------:R-:W-:Y:S02]  /*2980*/  SHF.R.U32.HI R113, RZ, 0x3, R2 ;  /* 0x00000003ff717819 */ /* 0x000fe40000011602 */
[----:B------:R-:W-:Y:S02]  /*2990*/  SHF.R.U32.HI R115, RZ, 0x3, R6 ;  /* 0x00000003ff737819 */ /* 0x000fe40000011606 */
[----:B------:R-:W-:Y:S01]  /*29a0*/  LOP3.LUT R113, R2, 0x70, R113, 0x78, !PT ;  /* 0x0000007002717812 */ /* 0x000fe200078e7871 */
[C---:B------:R-:W-:Y:S01]  /*29b0*/  IMAD R2, R110.reuse, 0x20, R5 ;  /* 0x000000206e027824 */ /* 0x040fe200078e0205 */
[----:B------:R-:W-:Y:S01]  /*29c0*/  SHF.R.U32.HI R114, RZ, 0x3, R3 ;  /* 0x00000003ff727819 */ /* 0x000fe20000011603 */
[----:B------:R-:W-:Y:S01]  /*29d0*/  IMAD R110, R110, 0x200000, R119 ;  /* 0x002000006e6e7824 */ /* 0x000fe200078e0277 */
[----:B------:R-:W-:Y:S01]  /*29e0*/  LOP3.LUT R115, R6, 0x70, R115, 0x78, !PT ;  /* 0x0000007006737812 */ /* 0x000fe200078e7873 */
[----:B------:R-:W-:Y:S01]  /*29f0*/  IMAD.SHL.U32 R2, R2, 0x20, RZ ;  /* 0x0000002002027824 */ /* 0x000fe200078e00ff */
[----:B------:R-:W-:Y:S01]  /*2a00*/  LOP3.LUT R114, R3, 0x70, R114, 0x78, !PT ;  /* 0x0000007003727812 */ /* 0x000fe200078e7872 */
[----:B------:R-:W-:-:S02]  /*2a10*/  VIADD R3, R4, 0x460 ;  /* 0x0000046004037836 */ /* 0x000fc40000000000 */
[----:B------:R-:W-:Y:S01]  /*2a20*/  VIADD R6, R4, 0x450 ;  /* 0x0000045004067836 */ /* 0x000fe20000000000 */
[----:B------:R-:W-:Y:S01]  /*2a30*/  LOP3.LUT R2, R2, 0xffff, RZ, 0xc0, !PT ;  /* 0x0000ffff02027812 */ /* 0x000fe200078ec0ff */
[----:B------:R-:W-:Y:S01]  /*2a40*/  VIADD R4, R4, 0x440 ;  /* 0x0000044004047836 */ /* 0x000fe20000000000 */
[----:B------:R-:W-:Y:S02]  /*2a50*/  SHF.R.U32.HI R112, RZ, 0x3, R3 ;  /* 0x00000003ff707819 */ /* 0x000fe40000011603 */
[----:B------:R-:W-:Y:S02]  /*2a60*/  SHF.R.U32.HI R2, RZ, 0x1, R2 ;  /* 0x00000001ff027819 */ /* 0x000fe40000011602 */
[----:B------:R-:W-:Y:S02]  /*2a70*/  SHF.R.U32.HI R111, RZ, 0x3, R6 ;  /* 0x00000003ff6f7819 */ /* 0x000fe40000011606 */
[----:B------:R-:W-:Y:S02]  /*2a80*/  LOP3.LUT R2, R2, 0xffff, RZ, 0xc0, !PT ;  /* 0x0000ffff02027812 */ /* 0x000fe400078ec0ff */
[----:B------:R-:W-:-:S02]  /*2a90*/  SHF.R.U32.HI R109, RZ, 0x3, R4 ;  /* 0x00000003ff6d7819 */ /* 0x000fc40000011604 */
[----:B------:R-:W-:Y:S01]  /*2aa0*/  LOP3.LUT R112, R3, 0x70, R112, 0x78, !PT ;  /* 0x0000007003707812 */ /* 0x000fe200078e7870 */
[----:B------:R-:W-:Y:S01]  /*2ab0*/  IMAD.IADD R107, R87, 0x1, R2 ;  /* 0x00000001576b7824 */ /* 0x000fe200078e0202 */
[----:B------:R-:W-:Y:S02]  /*2ac0*/  LOP3.LUT R111, R6, 0x70, R111, 0x78, !PT ;  /* 0x00000070066f7812 */ /* 0x000fe400078e786f */
[----:B---3--:R-:W-:-:S07]  /*2ad0*/  LOP3.LUT R109, R4, 0x70, R109, 0x78, !PT ;  /* 0x00000070046d7812 */ /* 0x008fce00078e786d */
.L_x_52:
[----:B------:R-:W1:Y:S01]  /*2ae0*/  LDC.64 R6, c[0x0][0x750] ;  /* 0x0001d400ff067b82 */ /* 0x000e620000000a00 */
[----:B------:R-:W-:-:S04]  /*2af0*/  SHF.L.U32 R123, R88, 0x7, RZ ;  /* 0x00000007587b7819 */ /* 0x000fc800000006ff */
[----:B------:R-:W-:-:S03]  /*2b00*/  IADD3 R5, PT, PT, R123, R104, RZ ;  /* 0x000000687b057210 */ /* 0x000fc60007ffe0ff */
[----:B------:R-:W3:Y:S01]  /*2b10*/  LDC.64 R2, c[0x0][0x758] ;  /* 0x0001d600ff027b82 */ /* 0x000ee20000000a00 */
[----:B-1----:R-:W-:-:S05]  /*2b20*/  IMAD.WIDE R6, R90, 0x4, R6 ;  /* 0x000000045a067825 */ /* 0x002fca00078e0206 */
[----:B------:R1:W5:Y:S01]  /*2b30*/  LDG.E R121, desc[UR14][R6.64] ;  /* 0x0000000e06797981 */ /* 0x000362000c1e1900 */
[----:B---3--:R-:W-:Y:S01]  /*2b40*/  IMAD.WIDE R4, R5, 0x4, R2 ;  /* 0x0000000405047825 */ /* 0x008fe200078e0202 */
[----:B------:R-:W-:-:S04]  /*2b50*/  SHF.L.U32 R2, R105, 0x1f, RZ ;  /* 0x0000001f69027819 */ /* 0x000fc800000006ff */
[----:B------:R1:W5:Y:S01]  /*2b60*/  LDG.E R88, desc[UR14][R4.64] ;  /* 0x0000000e04587981 */ /* 0x000362000c1e1900 */
[----:B------:R-:W3:Y:S01]  /*2b70*/  SYNCS.PHASECHK.TRANS64.TRYWAIT P0, [R87+URZ+0x40], R2 ;  /* 0x00004002570075a7 */ /* 0x000ee200080011ff */
[----:B------:R-:W-:Y:S02]  /*2b80*/  ISETP.NE.AND P3, PT, R105, RZ, PT ;  /* 0x000000ff6900720c */ /* 0x000fe40003f65270 */
[----:B------:R-:W-:Y:S01]  /*2b90*/  MOV R103, R90 ;  /* 0x0000005a00677202 */ /* 0x000fe20000000f00 */
[----:B-1-3--:R-:W-:Y:S10]  /*2ba0*/  @!P0 BRA `(.L_x_40) ;  /* 0x00000020002c8947 */ /* 0x00aff40003800000 */
.L_x_79:
[----:B------:R-:W-:Y:S01]  /*2bb0*/  HFMA2 R125, -RZ, RZ, 0, 0 ;  /* 0x00000000ff7d7431 */ /* 0x000fe200000001ff */
[----:B------:R-:W-:Y:S01]  /*2bc0*/  SHF.R.S32.HI R86, RZ, 0x1f, R90 ;  /* 0x0000001fff567819 */ /* 0x000fe2000001145a */
[----:B------:R-:W-:Y:S01]  /*2bd0*/  IMAD R124, R105, 0xd0, R110 ;  /* 0x000000d0697c7824 */ /* 0x000fe200078e026e */
[----:B------:R-:W-:Y:S01]  /*2be0*/  CS2R R126, SRZ ;  /* 0x00000000007e7805 */ /* 0x000fe2000001ff00 */
[----:B------:R-:W-:-:S07]  /*2bf0*/  IMAD.MOV.U32 R128, RZ, RZ, RZ ;  /* 0x000000ffff807224 */ /* 0x000fce00078e00ff */
.L_x_47:
[----:B-1----:R-:W-:Y:S01]  /*2c00*/  IADD3 R3, PT, PT, R127, 0x3, RZ ;  /* 0x000000037f037810 */ /* 0x002fe20007ffe0ff */
[----:B------:R-:W-:Y:S05]  /*2c10*/  WARPSYNC.ALL ;  /* 0x0000000000007948 */ /* 0x000fea0003800000 */
[----:B------:R-:W-:Y:S01]  /*2c20*/  NOP ;  /* 0x0000000000007918 */ /* 0x000fe20000000000 */
[----:B------:R-:W-:Y:S01]  /*2c30*/  SEL R122, R3, R126, !P3 ;  /* 0x0000007e037a7207 */ /* 0x000fe20005800000 */
[----:B------:R-:W-:Y:S01]  /*2c40*/  BSSY.RECONVERGENT B0, `(.L_x_41) ;  /* 0x000003a000007945 */ /* 0x000fe20003800200 */
[----:B------:R-:W-:Y:S02]  /*2c50*/  ISETP.NE.AND P0, PT, R125, RZ, PT ;  /* 0x000000ff7d00720c */ /* 0x000fe40003f05270 */
[----:B------:R-:W-:-:S04]  /*2c60*/  SHF.L.U32 R90, R122, 0x6, RZ ;  /* 0x000000067a5a7819 */ /* 0x000fc800000006ff */
[----:B------:R-:W-:-:S04]  /*2c70*/  IADD3 R2, PT, PT, R124, R90, RZ ;  /* 0x0000005a7c027210 */ /* 0x000fc80007ffe0ff */
[----:B------:R-:W-:-:S13]  /*2c80*/  R2UR UR4, R2 ;  /* 0x00000000020472ca */ /* 0x000fda00000e0000 */
[----:B------:R-:W1:Y:S01]  /*2c90*/  LDTM.x32 R36, tmem[UR4+0x20] ;  /* 0x00002004002479ee */ /* 0x000e6200082c0000 */
[----:B------:R-:W-:-:S13]  /*2ca0*/  R2UR UR4, R2 ;  /* 0x00000000020472ca */ /* 0x000fda00000e0000 */
[----:B--2---:R-:W2:Y:S01]  /*2cb0*/  LDTM.x32 R4, tmem[UR4] ;  /* 0x00000004000479ee */ /* 0x004ea200082c0000 */
[-C--:B-1---5:R-:W-:Y:S02]  /*2cc0*/  FMUL2 R2, R36.F32x2.HI_LO, R121.reuse.F32 ;  /* 0x000000792402724a */ /* 0x0a2fe40001000000 */
[-C--:B------:R-:W-:Y:S02]  /*2cd0*/  FMUL2 R36, R40.F32x2.HI_LO, R121.reuse.F32 ;  /* 0x000000792824724a */ /* 0x080fe40001000000 */
[-C--:B------:R-:W-:Y:S02]  /*2ce0*/  FMUL2 R40, R44.F32x2.HI_LO, R121.reuse.F32 ;  /* 0x000000792c28724a */ /* 0x080fe40001000000 */
[-C--:B------:R-:W-:Y:S02]  /*2cf0*/  FMUL2 R44, R48.F32x2.HI_LO, R121.reuse.F32 ;  /* 0x00000079302c724a */ /* 0x080fe40001000000 */
[-C--:B------:R-:W-:Y:S02]  /*2d00*/  FMUL2 R48, R52.F32x2.HI_LO, R121.reuse.F32 ;  /* 0x000000793430724a */ /* 0x080fe40001000000 */
[----:B------:R-:W-:-:S02]  /*2d10*/  FMUL2 R38, R38.F32x2.HI_LO, R121.F32 ;  /* 0x000000792626724a */ /* 0x000fc40001000000 */
[-C--:B------:R-:W-:Y:S02]  /*2d20*/  FMUL2 R42, R42.F32x2.HI_LO, R121.reuse.F32 ;  /* 0x000000792a2a724a */ /* 0x080fe40001000000 */
[-C--:B------:R-:W-:Y:S02]  /*2d30*/  FMUL2 R46, R46.F32x2.HI_LO, R121.reuse.F32 ;  /* 0x000000792e2e724a */ /* 0x080fe40001000000 */
[-C--:B------:R-:W-:Y:S02]  /*2d40*/  FMUL2 R50, R50.F32x2.HI_LO, R121.reuse.F32 ;  /* 0x000000793232724a */ /* 0x080fe40001000000 */
[-C--:B------:R-:W-:Y:S02]  /*2d50*/  FMUL2 R54, R54.F32x2.HI_LO, R121.reuse.F32 ;  /* 0x000000793636724a */ /* 0x080fe40001000000 */
[-C--:B------:R-:W-:Y:S02]  /*2d60*/  FMUL2 R52, R56.F32x2.HI_LO, R121.reuse.F32 ;  /* 0x000000793834724a */ /* 0x080fe40001000000 */
[----:B------:R-:W-:-:S02]  /*2d70*/  FMUL2 R58, R58.F32x2.HI_LO, R121.F32 ;  /* 0x000000793a3a724a */ /* 0x000fc40001000000 */
[-C--:B------:R-:W-:Y:S02]  /*2d80*/  FMUL2 R56, R60.F32x2.HI_LO, R121.reuse.F32 ;  /* 0x000000793c38724a */ /* 0x080fe40001000000 */
[-C--:B------:R-:W-:Y:S02]  /*2d90*/  FMUL2 R60, R64.F32x2.HI_LO, R121.reuse.F32 ;  /* 0x00000079403c724a */ /* 0x080fe40001000000 */
[-C--:B--2---:R-:W-:Y:S01]  /*2da0*/  FMUL2 R70, R8.F32x2.HI_LO, R121.reuse.F32 ;  /* 0x000000790846724a */ /* 0x084fe20001000000 */
[----:B------:R-:W-:Y:S01]  /*2db0*/  F2FP.BF16.F32.PACK_AB R8, R3, R2 ;  /* 0x000000020308723e */ /* 0x000fe200000010ff */
[-C--:B------:R-:W-:Y:S01]  /*2dc0*/  FMUL2 R72, R10.F32x2.HI_LO, R121.reuse.F32 ;  /* 0x000000790a48724a */ /* 0x080fe20001000000 */
        /* <DEDUP_REMOVED lines=21> */
[----:B------:R-:W-:-:S02]  /*2f20*/  FMUL2 R24, R24.F32x2.HI_LO, R121.F32 ;  /* 0x000000791818724a */ /* 0x000fc40001000000 */
[-C--:B------:R-:W-:Y:S02]  /*2f30*/  FMUL2 R26, R26.F32x2.HI_LO, R121.reuse.F32 ;  /* 0x000000791a1a724a */ /* 0x080fe40001000000 */
[-C--:B------:R-:W-:Y:S02]  /*2f40*/  FMUL2 R28, R28.F32x2.HI_LO, R121.reuse.F32 ;  /* 0x000000791c1c724a */ /* 0x080fe40001000000 */
[-C--:B------:R-:W-:Y:S02]  /*2f50*/  FMUL2 R30, R30.F32x2.HI_LO, R121.reuse.F32 ;  /* 0x000000791e1e724a */ /* 0x080fe40001000000 */
[-C--:B------:R-:W-:Y:S02]  /*2f60*/  FMUL2 R32, R32.F32x2.HI_LO, R121.reuse.F32 ;  /* 0x000000792020724a */ /* 0x080fe40001000000 */
[----:B------:R-:W-:Y:S01]  /*2f70*/  FMUL2 R34, R34.F32x2.HI_LO, R121.F32 ;  /* 0x000000792222724a */ /* 0x000fe20001000000 */
[----:B------:R-:W-:Y:S06]  /*2f80*/  @P0 BRA `(.L_x_42) ;  /* 0x0000000000140947 */ /* 0x000fec0003800000 */
[----:B------:R-:W-:Y:S01]  /*2f90*/  ELECT P0, URZ, PT ;  /* 0x0000000000ff782f */ /* 0x000fe20003800000 */
[----:B------:R-:W-:Y:S01]  /*2fa0*/  NOP ;  /* 0x0000000000007918 */ /* 0x000fe20000000000 */
[----:B------:R-:W-:-:S11]  /*2fb0*/  LOP3.LUT R105, R105, 0x1, RZ, 0x3c, !PT ;  /* 0x0000000169697812 */ /* 0x000fd600078e3cff */
[----:B------:R-:W-:-:S04]  /*2fc0*/  @P0 IMAD.MOV.U32 R4, RZ, RZ, 0x1 ;  /* 0x00000001ff040424 */ /* 0x000fc800078e00ff */
[----:B------:R1:W-:Y:S03]  /*2fd0*/  @P0 SYNCS.ARRIVE.TRANS64.ART0 RZ, [R87+URZ+0x48], R4 ;  /* 0x0000480457ff09a7 */ /* 0x0003e600085000ff */
.L_x_42:
[----:B------:R-:W-:Y:S05]  /*2fe0*/  BSYNC.RECONVERGENT B0 ;  /* 0x0000000000007941 */ /* 0x000fea0003800200 */
.L_x_41:
[----:B------:R-:W-:Y:S01]  /*2ff0*/  F2FP.BF16.F32.PACK_AB R20, R57, R56 ;  /* 0x000000383914723e */ /* 0x000fe200000010ff */
[----:B------:R2:W-:Y:S01]  /*3000*/  STS.128 [R109], R8 ;  /* 0x000000086d007388 */ /* 0x0005e20000000c00 */
[----:B------:R-:W-:Y:S02]  /*3010*/  F2FP.BF16.F32.PACK_AB R21, R63, R62 ;  /* 0x0000003e3f15723e */ /* 0x000fe400000010ff */
[----:B------:R-:W-:Y:S01]  /*3020*/  F2FP.BF16.F32.PACK_AB R22, R61, R60 ;  /* 0x0000003c3d16723e */ /* 0x000fe200000010ff */
[----:B------:R3:W-:Y:S01]  /*3030*/  STS.128 [R111], R12 ;  /* 0x0000000c6f007388 */ /* 0x0007e20000000c00 */
[----:B------:R-:W-:Y:S02]  /*3040*/  F2FP.BF16.F32.PACK_AB R23, R67, R66 ;  /* 0x000000424317723e */ /* 0x000fe400000010ff */
[----:B-1----:R-:W-:Y:S01]  /*3050*/  F2FP.BF16.F32.PACK_AB R4, R65, R64 ;  /* 0x000000404104723e */ /* 0x002fe200000010ff */
[----:B------:R1:W-:Y:S01]  /*3060*/  STS.128 [R112], R16 ;  /* 0x0000001070007388 */ /* 0x0003e20000000c00 */
[----:B------:R-:W-:-:S02]  /*3070*/  F2FP.BF16.F32.PACK_AB R5, R69, R68 ;  /* 0x000000444505723e */ /* 0x000fc400000010ff */
[----:B------:R-:W-:Y:S01]  /*3080*/  F2FP.BF16.F32.PACK_AB R6, R71, R70 ;  /* 0x000000464706723e */ /* 0x000fe200000010ff */
[----:B------:R4:W-:Y:S01]  /*3090*/  STS.128 [R113], R20 ;  /* 0x0000001471007388 */ /* 0x0009e20000000c00 */
[----:B------:R-:W-:Y:S02]  /*30a0*/  F2FP.BF16.F32.PACK_AB R7, R73, R72 ;  /* 0x000000484907723e */ /* 0x000fe400000010ff */
[C---:B------:R-:W-:Y:S01]  /*30b0*/  ISETP.GE.U32.AND P2, PT, R125.reuse, 0x6, PT ;  /* 0x000000067d00780c */ /* 0x040fe20003f46070 */
[----:B------:R-:W-:Y:S02]  /*30c0*/  VIADD R125, R125, 0x2 ;  /* 0x000000027d7d7836 */ /* 0x000fe40000000000 */
[----:B------:R4:W-:Y:S01]  /*30d0*/  STS.128 [R114], R4 ;  /* 0x0000000472007388 */ /* 0x0009e20000000c00 */
[----:B--2---:R-:W-:Y:S02]  /*30e0*/  F2FP.BF16.F32.PACK_AB R8, R75, R74 ;  /* 0x0000004a4b08723e */ /* 0x004fe400000010ff */
[----:B------:R-:W-:-:S02]  /*30f0*/  F2FP.BF16.F32.PACK_AB R9, R77, R76 ;  /* 0x0000004c4d09723e */ /* 0x000fc400000010ff */
[----:B------:R-:W-:Y:S02]  /*3100*/  F2FP.BF16.F32.PACK_AB R10, R79, R78 ;  /* 0x0000004e4f0a723e */ /* 0x000fe400000010ff */
[----:B------:R-:W-:Y:S02]  /*3110*/  F2FP.BF16.F32.PACK_AB R11, R81, R80 ;  /* 0x00000050510b723e */ /* 0x000fe400000010ff */
[----:B---3--:R-:W-:Y:S02]  /*3120*/  F2FP.BF16.F32.PACK_AB R12, R83, R82 ;  /* 0x00000052530c723e */ /* 0x008fe400000010ff */
[----:B------:R-:W-:Y:S01]  /*3130*/  F2FP.BF16.F32.PACK_AB R13, R85, R84 ;  /* 0x00000054550d723e */ /* 0x000fe200000010ff */
[----:B------:R4:W-:Y:S01]  /*3140*/  STS.128 [R115], R8 ;  /* 0x0000000873007388 */ /* 0x0009e20000000c00 */
[----:B------:R-:W-:Y:S02]  /*3150*/  F2FP.BF16.F32.PACK_AB R14, R25, R24 ;  /* 0x00000018190e723e */ /* 0x000fe400000010ff */
[----:B------:R-:W-:-:S02]  /*3160*/  F2FP.BF16.F32.PACK_AB R15, R27, R26 ;  /* 0x0000001a1b0f723e */ /* 0x000fc400000010ff */
[----:B-1----:R-:W-:Y:S02]  /*3170*/  F2FP.BF16.F32.PACK_AB R16, R29, R28 ;  /* 0x0000001c1d10723e */ /* 0x002fe400000010ff */
[----:B------:R-:W-:Y:S01]  /*3180*/  F2FP.BF16.F32.PACK_AB R17, R31, R30 ;  /* 0x0000001e1f11723e */ /* 0x000fe200000010ff */
[----:B------:R4:W-:Y:S01]  /*3190*/  STS.128 [R116], R12 ;  /* 0x0000000c74007388 */ /* 0x0009e20000000c00 */
[----:B------:R-:W-:Y:S02]  /*31a0*/  F2FP.BF16.F32.PACK_AB R18, R33, R32 ;  /* 0x000000202112723e */ /* 0x000fe400000010ff */
[----:B------:R-:W-:-:S05]  /*31b0*/  F2FP.BF16.F32.PACK_AB R19, R35, R34 ;  /* 0x000000222313723e */ /* 0x000fca00000010ff */
[----:B------:R4:W-:Y:S01]  /*31c0*/  STS.128 [R117], R16 ;  /* 0x0000001075007388 */ /* 0x0009e20000000c00 */
[----:B------:R1:W-:Y:S06]  /*31d0*/  MEMBAR.ALL.CTA ;  /* 0x0000000000007992 */ /* 0x0003ec0000008000 */
[----:B-1----:R-:W1:Y:S02]  /*31e0*/  FENCE.VIEW.ASYNC.S ;  /* 0x00000000000073c6 */ /* 0x002e640000000000 */
[----:B-1----:R-:W-:Y:S06]  /*31f0*/  BAR.SYNC.DEFER_BLOCKING 0x2, 0x80 ;  /* 0x0082000000007b1d */ /* 0x002fec0000010000 */
[----:B------:R-:W-:Y:S05]  /*3200*/  BRA.U !UP4, `(.L_x_43) ;  /* 0x000000010c447547 */ /* 0x000fea000b800000 */
[----:B------:R-:W-:Y:S01]  /*3210*/  UIADD3 UR12, UP0, UPT, UR10, 0x240, URZ ;  /* 0x000002400a0c7890 */ /* 0x000fe2000ff1e0ff */
[----:B------:R-:W-:Y:S01]  /*3220*/  PLOP3.LUT P0, PT, PT, PT, PT, 0x80, 0x8 ;  /* 0x000000000008781c */ /* 0x000fe20003f0f070 */
[----:B------:R-:W-:Y:S01]  /*3230*/  IMAD R90, R89, 0x100, R90 ;  /* 0x00000100595a7824 */ /* 0x000fe200078e025a */
[----:B----4-:R-:W-:Y:S01]  /*3240*/  IADD3 R4, PT, PT, R87, 0x400, RZ ;  /* 0x0000040057047810 */ /* 0x010fe20007ffe0ff */
[----:B------:R-:W-:-:S12]  /*3250*/  UIADD3.X UR13, UPT, UPT, URZ, UR11, URZ, UP0, !UPT ;  /* 0x0000000bff0d7290 */ /* 0x000fd800087fe4ff */
.L_x_44:
[----:B------:R-:W-:Y:S02]  /*3260*/  PLOP3.LUT P1, PT, P1, P0, PT, 0xf2, 0x2f ;  /* 0x00000000002f781c */ /* 0x000fe40000f21e72 */
[----:B------:R-:W-:-:S08]  /*3270*/  @P0 R2UR P1, UR6, R123 ;  /* 0x000000007b0602ca */ /* 0x000fd00000020000 */
[----:B------:R-:W-:Y:S02]  /*3280*/  PLOP3.LUT P1, PT, P1, P0, PT, 0xf2, 0x2f ;  /* 0x00000000002f781c */ /* 0x000fe40000f21e72 */
[----:B------:R-:W-:-:S08]  /*3290*/  @P0 R2UR.OR P1, UR5, R90 ;  /* 0x000000005a0502ca */ /* 0x000fd00000120000 */
[----:B------:R-:W-:Y:S02]  /*32a0*/  PLOP3.LUT P1, PT, P1, P0, PT, 0xf2, 0x2f ;  /* 0x00000000002f781c */ /* 0x000fe40000f21e72 */
[----:B------:R-:W-:-:S08]  /*32b0*/  @P0 R2UR.OR P1, UR4, R4 ;  /* 0x00000000040402ca */ /* 0x000fd00000120000 */
[----:B------:R-:W-:Y:S02]  /*32c0*/  @P0 PLOP3.LUT P0, PT, P1, PT, PT, 0x80, 0x8 ;  /* 0x000000000008081c */ /* 0x000fe40000f0f070 */
[----:B------:R-:W-:-:S03]  /*32d0*/  PLOP3.LUT P1, PT, PT, PT, PT, 0x80, 0x8 ;  /* 0x000000000008781c */ /* 0x000fc60003f2f070 */
[----:B------:R1:W-:Y:S08]  /*32e0*/  UTMASTG.2D [UR4], [UR12], desc[URZ] ;  /* 0x0000ff040c0073b5 */ /* 0x0003f00008009000 */
[----:B-1----:R-:W-:Y:S05]  /*32f0*/  @P0 BRA.U.ANY `(.L_x_44) ;  /* 0xfffffffd00d80947 */ /* 0x002fea000393ffff */
[----:B------:R0:W-:Y:S01]  /*3300*/  UTMACMDFLUSH ;  /* 0x00000000000079b7 */ /* 0x0001e20000000000 */
[----:B------:R-:W-:-:S04]  /*3310*/  DEPBAR.LE SB0, 0x0 ;  /* 0x000080000000791a */ /* 0x000fc80000000000 */
.L_x_43:
[----:B----4-:R-:W-:Y:S01]  /*3320*/  FMUL2 R20, R80.F32x2.HI_LO, -1.4426950216293334961 ;  /* 0xbfb8aa3b5014784a */ /* 0x010fe20001000000 */
[----:B------:R-:W-:Y:S01]  /*3330*/  BAR.SYNC.DEFER_BLOCKING 0x2, 0x80 ;  /* 0x0082000000007b1d */ /* 0x000fe20000010000 */
[----:B------:R-:W-:Y:S02]  /*3340*/  FMUL2 R4, R34.F32x2.HI_LO, -1.4426950216293334961 ;  /* 0xbfb8aa3b2204784a */ /* 0x000fe40001000000 */
[----:B------:R-:W-:Y:S02]  /*3350*/  FMUL2 R22, R78.F32x2.HI_LO, -1.4426950216293334961 ;  /* 0xbfb8aa3b4e16784a */ /* 0x000fe40001000000 */
[----:B------:R-:W-:Y:S01]  /*3360*/  FMUL2 R6, R32.F32x2.HI_LO, -1.4426950216293334961 ;  /* 0xbfb8aa3b2006784a */ /* 0x000fe20001000000 */
[----:B------:R-:W-:Y:S01]  /*3370*/  MUFU.EX2 R20, R20 ;  /* 0x0000001400147308 */ /* 0x000fe20000000800 */
[----:B------:R-:W-:Y:S02]  /*3380*/  FMUL2 R96, R70.F32x2.HI_LO, -1.4426950216293334961 ;  /* 0xbfb8aa3b4660784a */ /* 0x000fe40001000000 */
[----:B------:R-:W-:-:S02]  /*3390*/  FMUL2 R94, R72.F32x2.HI_LO, -1.4426950216293334961 ;  /* 0xbfb8aa3b485e784a */ /* 0x000fc40001000000 */
[----:B------:R-:W-:Y:S02]  /*33a0*/  FMUL2 R100, R64.F32x2.HI_LO, -1.4426950216293334961 ;  /* 0xbfb8aa3b4064784a */ /* 0x000fe40001000000 */
[----:B------:R-:W-:Y:S01]  /*33b0*/  FMUL2 R90, R76.F32x2.HI_LO, -1.4426950216293334961 ;  /* 0xbfb8aa3b4c5a784a */ /* 0x000fe20001000000 */
[----:B------:R-:W1:Y:S01]  /*33c0*/  MUFU.EX2 R21, R21 ;  /* 0x0000001500157308 */ /* 0x000e620000000800 */
[----:B------:R-:W-:Y:S02]  /*33d0*/  FMUL2 R8, R30.F32x2.HI_LO, -1.4426950216293334961 ;  /* 0xbfb8aa3b1e08784a */ /* 0x000fe40001000000 */
[----:B------:R-:W-:Y:S02]  /*33e0*/  FMUL2 R92, R74.F32x2.HI_LO, -1.4426950216293334961 ;  /* 0xbfb8aa3b4a5c784a */ /* 0x000fe40001000000 */
[----:B------:R-:W-:Y:S02]  /*33f0*/  FMUL2 R10, R28.F32x2.HI_LO, -1.4426950216293334961 ;  /* 0xbfb8aa3b1c0a784a */ /* 0x000fe40001000000 */
[----:B------:R-:W-:Y:S01]  /*3400*/  FMUL2 R14, R24.F32x2.HI_LO, -1.4426950216293334961 ;  /* 0xbfb8aa3b180e784a */ /* 0x000fe20001000000 */
[----:B------:R-:W-:Y:S01]  /*3410*/  MUFU.EX2 R4, R4 ;  /* 0x0000000400047308 */ /* 0x000fe20000000800 */
[----:B------:R-:W-:-:S02]  /*3420*/  FMUL2 R12, R26.F32x2.HI_LO, -1.4426950216293334961 ;  /* 0xbfb8aa3b1a0c784a */ /* 0x000fc40001000000 */
[----:B------:R-:W-:Y:S02]  /*3430*/  FMUL2 R98, R68.F32x2.HI_LO, -1.4426950216293334961 ;  /* 0xbfb8aa3b4462784a */ /* 0x000fe40001000000 */
[----:B------:R-:W-:Y:S02]  /*3440*/  FMUL2 R16, R84.F32x2.HI_LO, -1.4426950216293334961 ;  /* 0xbfb8aa3b5410784a */ /* 0x000fe40001000000 */
[----:B------:R-:W-:Y:S01]  /*3450*/  FMUL2 R18, R82.F32x2.HI_LO, -1.4426950216293334961 ;  /* 0xbfb8aa3b5212784a */ /* 0x000fe20001000000 */
[----:B------:R-:W2:Y:S01]  /*3460*/  MUFU.EX2 R5, R5 ;  /* 0x0000000500057308 */ /* 0x000ea20000000800 */
[----:B-1----:R-:W-:-:S07]  /*3470*/  FADD2 R20, R20.F32x2.HI_LO, 1 ;  /* 0x3f8000001414744b */ /* 0x002fce0000200000 */
[----:B------:R-:W-:Y:S08]  /*3480*/  MUFU.EX2 R22, R22 ;  /* 0x0000001600167308 */ /* 0x000ff00000000800 */
[----:B------:R-:W1:Y:S01]  /*3490*/  MUFU.EX2 R23, R23 ;  /* 0x0000001700177308 */ /* 0x000e620000000800 */
[----:B--2---:R-:W-:-:S07]  /*34a0*/  FADD2 R4, R4.F32x2.HI_LO, 1 ;  /* 0x3f8000000404744b */ /* 0x004fce0000200000 */
[----:B------:R-:W-:Y:S08]  /*34b0*/  MUFU.EX2 R6, R6 ;  /* 0x0000000600067308 */ /* 0x000ff00000000800 */
        /* <DEDUP_REMOVED lines=35> */
[----:B------:R-:W-:Y:S08]  /*36f0*/  MUFU.RCP R20, R20 ;  /* 0x0000001400147308 */ /* 0x000ff00000001000 */
[----:B------:R-:W2:Y:S01]  /*3700*/  MUFU.RCP R21, R21 ;  /* 0x0000001500157308 */ /* 0x000ea20000001000 */
[----:B-1----:R-:W-:-:S07]  /*3710*/  FADD2 R16, R16.F32x2.HI_LO, 1 ;  /* 0x3f8000001010744b */ /* 0x002fce0000200000 */
[----:B------:R-:W-:Y:S08]  /*3720*/  MUFU.RCP R4, R4 ;  /* 0x0000000400047308 */ /* 0x000ff00000001000 */
[----:B------:R-:W1:Y:S01]  /*3730*/  MUFU.RCP R5, R5 ;  /* 0x0000000500057308 */ /* 0x000e620000001000 */
[----:B--2---:R-:W-:-:S04]  /*3740*/  FMUL2 R20, R20.F32x2.HI_LO, R80.F32x2.HI_LO ;  /* 0x000000501414724a */ /* 0x004fc80000000000 */
[----:B------:R-:W-:-:S03]  /*3750*/  FMUL2 R20, R20.F32x2.HI_LO, R50.F32x2.HI_LO ;  /* 0x000000321414724a */ /* 0x000fc60000000000 */
[----:B------:R-:W-:Y:S01]  /*3760*/  MUFU.EX2 R18, R18 ;  /* 0x0000001200127308 */ /* 0x000fe20000000800 */
[----:B------:R-:W-:-:S07]  /*3770*/  FMUL2 R20, R20.F32x2.HI_LO, R88.F32 ;  /* 0x000000581414724a */ /* 0x000fce0001000000 */
[----:B------:R-:W2:Y:S01]  /*3780*/  MUFU.EX2 R19, R19 ;  /* 0x0000001300137308 */ /* 0x000ea20000000800 */
[----:B-1----:R-:W-:-:S04]  /*3790*/  FMUL2 R4, R4.F32x2.HI_LO, R34.F32x2.HI_LO ;  /* 0x000000220404724a */ /* 0x002fc80000000000 */
[----:B------:R-:W-:-:S03]  /*37a0*/  FMUL2 R4, R4.F32x2.HI_LO, R66.F32x2.HI_LO ;  /* 0x000000420404724a */ /* 0x000fc60000000000 */
[----:B------:R-:W-:Y:S01]  /*37b0*/  MUFU.RCP R22, R22 ;  /* 0x0000001600167308 */ /* 0x000fe20000001000 */
[----:B------:R-:W-:-:S07]  /*37c0*/  FMUL2 R4, R4.F32x2.HI_LO, R88.F32 ;  /* 0x000000580404724a */ /* 0x000fce0001000000 */
[----:B------:R-:W1:Y:S01]  /*37d0*/  MUFU.RCP R23, R23 ;  /* 0x0000001700177308 */ /* 0x000e620000001000 */
[----:B--2---:R-:W-:-:S07]  /*37e0*/  FADD2 R18, R18.F32x2.HI_LO, 1 ;  /* 0x3f8000001212744b */ /* 0x004fce0000200000 */
[----:B------:R-:W-:Y:S08]  /*37f0*/  MUFU.RCP R6, R6 ;  /* 0x0000000600067308 */ /* 0x000ff00000001000 */
[----:B------:R-:W2:Y:S01]  /*3800*/  MUFU.RCP R7, R7 ;  /* 0x0000000700077308 */ /* 0x000ea20000001000 */
[----:B-1----:R-:W-:-:S04]  /*3810*/  FMUL2 R22, R22.F32x2.HI_LO, R78.F32x2.HI_LO ;  /* 0x0000004e1616724a */ /* 0x002fc80000000000 */
[----:B------:R-:W-:-:S03]  /*3820*/  FMUL2 R22, R22.F32x2.HI_LO, R44.F32x2.HI_LO ;  /* 0x0000002c1616724a */ /* 0x000fc60000000000 */
[----:B------:R-:W-:Y:S01]  /*3830*/  MUFU.RCP R96, R96 ;  /* 0x0000006000607308 */ /* 0x000fe20000001000 */
[----:B------:R-:W-:-:S07]  /*3840*/  FMUL2 R22, R22.F32x2.HI_LO, R88.F32 ;  /* 0x000000581616724a */ /* 0x000fce0001000000 */
[----:B------:R-:W1:Y:S01]  /*3850*/  MUFU.RCP R97, R97 ;  /* 0x0000006100617308 */ /* 0x000e620000001000 */
[----:B--2---:R-:W-:-:S04]  /*3860*/  FMUL2 R6, R6.F32x2.HI_LO, R32.F32x2.HI_LO ;  /* 0x000000200606724a */ /* 0x004fc80000000000 */
[----:B------:R-:W-:-:S03]  /*3870*/  FMUL2 R6, R6.F32x2.HI_LO, R60.F32x2.HI_LO ;  /* 0x0000003c0606724a */ /* 0x000fc60000000000 */
[----:B------:R-:W-:Y:S01]  /*3880*/  MUFU.RCP R94, R94 ;  /* 0x0000005e005e7308 */ /* 0x000fe20000001000 */
[----:B------:R-:W-:-:S07]  /*3890*/  FMUL2 R6, R6.F32x2.HI_LO, R88.F32 ;  /* 0x000000580606724a */ /* 0x000fce0001000000 */
        /* <DEDUP_REMOVED lines=12> */
[----:B------:R-:W-:Y:S01]  /*3960*/  FMUL2 R100, R100.F32x2.HI_LO, R2.F32x2.HI_LO ;  /* 0x000000026464724a */ /* 0x000fe20000000000 */
[-C--:B------:R-:W-:Y:S02]  /*3970*/  FMNMX.NAN R3, |R20|, |R4|.reuse, !PT ;  /* 0x4000000414037209 */ /* 0x080fe40007820200 */
[----:B------:R-:W-:Y:S01]  /*3980*/  MUFU.RCP R8, R8 ;  /* 0x0000000800087308 */ /* 0x000fe20000001000 */
[----:B------:R-:W-:Y:S01]  /*3990*/  F2FP.SATFINITE.E2M1.F32.PACK_AB_MERGE_C R4, R5, R4, RZ ;  /* 0x000000040504723e */ /* 0x000fe200042070ff */
[----:B------:R-:W-:Y:S01]  /*39a0*/  FMUL2 R100, R100.F32x2.HI_LO, R88.F32 ;  /* 0x000000586464724a */ /* 0x000fe20001000000 */
[----:B------:R-:W-:Y:S02]  /*39b0*/  FMNMX.NAN R2, |R23|, |R7|, !PT ;  /* 0x4000000717027209 */ /* 0x000fe40007820200 */
[----:B------:R-:W-:-:S03]  /*39c0*/  PRMT R4, R4, 0x7054, RZ ;  /* 0x0000705404047816 */ /* 0x000fc600000000ff */
        /* <DEDUP_REMOVED lines=21> */
[----:B--2---:R-:W-:Y:S01]  /*3b20*/  FMUL2 R14, R14.F32x2.HI_LO, R24.F32x2.HI_LO ;  /* 0x000000180e0e724a */ /* 0x004fe20000000000 */
[C---:B------:R-:W-:Y:S02]  /*3b30*/  FMNMX.NAN R24, |R21|.reuse, |R5|, !PT ;  /* 0x4000000515187209 */ /* 0x040fe40007820200 */
[----:B------:R-:W-:Y:S01]  /*3b40*/  F2FP.SATFINITE.E2M1.F32.PACK_AB_MERGE_C R25, R21, R20, RZ ;  /* 0x000000141519723e */ /* 0x000fe200042070ff */
[----:B------:R-:W-:Y:S01]  /*3b50*/  FMUL2 R14, R14.F32x2.HI_LO, R52.F32x2.HI_LO ;  /* 0x000000340e0e724a */ /* 0x000fe20000000000 */
[----:B------:R-:W-:Y:S02]  /*3b60*/  F2FP.SATFINITE.E2M1.F32.PACK_AB_MERGE_C R5, R23, R22, RZ ;  /* 0x000000161705723e */ /* 0x000fe400042070ff */
[----:B------:R-:W-:Y:S01]  /*3b70*/  MUFU.RCP R98, R98 ;  /* 0x0000006200627308 */ /* 0x000fe20000001000 */
[----:B------:R-:W-:Y:S01]  /*3b80*/  FMNMX.NAN R21, |R22|, |R6|, !PT ;  /* 0x4000000616157209 */ /* 0x000fe20007820200 */
[----:B------:R-:W-:Y:S01]  /*3b90*/  FMUL2 R14, R14.F32x2.HI_LO, R88.F32 ;  /* 0x000000580e0e724a */ /* 0x000fe20001000000 */
[----:B------:R-:W-:-:S02]  /*3ba0*/  F2FP.SATFINITE.E2M1.F32.PACK_AB_MERGE_C R22, R97, R96, RZ ;  /* 0x000000606116723e */ /* 0x000fc400042070ff */
[----:B------:R-:W-:Y:S02]  /*3bb0*/  F2FP.SATFINITE.E2M1.F32.PACK_AB_MERGE_C R6, R7, R6, RZ ;  /* 0x000000060706723e */ /* 0x000fe400042070ff */
[----:B------:R-:W-:Y:S01]  /*3bc0*/  PRMT R22, R22, 0x7604, RZ ;  /* 0x0000760416167816 */ /* 0x000fe200000000ff */
[----:B------:R-:W2:Y:S01]  /*3bd0*/  MUFU.RCP R99, R99 ;  /* 0x0000006300637308 */ /* 0x000ea20000001000 */
[----:B-1----:R-:W-:Y:S01]  /*3be0*/  FMUL2 R12, R12.F32x2.HI_LO, R26.F32x2.HI_LO ;  /* 0x0000001a0c0c724a */ /* 0x002fe20000000000 */
[----:B------:R-:W-:Y:S02]  /*3bf0*/  F2FP.SATFINITE.E2M1.F32.PACK_AB_MERGE_C R27, R95, R94, RZ ;  /* 0x0000005e5f1b723e */ /* 0x000fe400042070ff */
[----:B------:R-:W-:Y:S01]  /*3c00*/  FMNMX.NAN R20, |R91|, |R9|, !PT ;  /* 0x400000095b147209 */ /* 0x000fe20007820200 */
[----:B------:R-:W-:Y:S01]  /*3c10*/  FMUL2 R12, R12.F32x2.HI_LO, R58.F32x2.HI_LO ;  /* 0x0000003a0c0c724a */ /* 0x000fe20000000000 */
[----:B------:R-:W-:Y:S02]  /*3c20*/  PRMT R27, R27, 0x7054, RZ ;  /* 0x000070541b1b7816 */ /* 0x000fe400000000ff */
[----:B------:R-:W-:Y:S01]  /*3c30*/  MUFU.RCP R16, R16 ;  /* 0x0000001000107308 */ /* 0x000fe20000001000 */
[----:B------:R-:W-:Y:S01]  /*3c40*/  FMUL2 R12, R12.F32x2.HI_LO, R88.F32 ;  /* 0x000000580c0c724a */ /* 0x000fe20001000000 */
[----:B------:R-:W-:-:S02]  /*3c50*/  F2FP.SATFINITE.E2M1.F32.PACK_AB_MERGE_C R7, R9, R8, RZ ;  /* 0x000000080907723e */ /* 0x000fc400042070ff */
[----:B------:R-:W-:Y:S02]  /*3c60*/  FMNMX.NAN R23, |R90|, |R8|, !PT ;  /* 0x400000085a177209 */ /* 0x000fe40007820200 */
[----:B------:R-:W-:Y:S02]  /*3c70*/  FMNMX.NAN R9, |R92|, |R10|, !PT ;  /* 0x4000000a5c097209 */ /* 0x000fe40007820200 */
[----:B------:R-:W1:Y:S01]  /*3c80*/  MUFU.RCP R17, R17 ;  /* 0x0000001100117308 */ /* 0x000e620000001000 */
[----:B--2---:R-:W-:Y:S01]  /*3c90*/  FMUL2 R98, R98.F32x2.HI_LO, R68.F32x2.HI_LO ;  /* 0x000000446262724a */ /* 0x004fe20000000000 */
[----:B------:R-:W-:Y:S02]  /*3ca0*/  FMNMX.NAN R8, |R93|, |R11|, !PT ;  /* 0x4000000b5d087209 */ /* 0x000fe40007820200 */
[----:B------:R-:W-:Y:S01]  /*3cb0*/  F2FP.SATFINITE.E2M1.F32.PACK_AB_MERGE_C R10, R11, R10, RZ ;  /* 0x0000000a0b0a723e */ /* 0x000fe200042070ff */
[----:B------:R-:W-:Y:S01]  /*3cc0*/  FMUL2 R98, R98.F32x2.HI_LO, R38.F32x2.HI_LO ;  /* 0x000000266262724a */ /* 0x000fe20000000000 */
[----:B------:R-:W-:-:S02]  /*3cd0*/  LOP3.LUT R11, R22, R27, RZ, 0xfc, !PT ;  /* 0x0000001b160b7212 */ /* 0x000fc400078efcff */
[----:B------:R-:W-:Y:S01]  /*3ce0*/  MUFU.RCP R18, R18 ;  /* 0x0000001200127308 */ /* 0x000fe20000001000 */
[----:B------:R-:W-:Y:S01]  /*3cf0*/  F2FP.SATFINITE.E2M1.F32.PACK_AB_MERGE_C R26, R13, R12, RZ ;  /* 0x0000000c0d1a723e */ /* 0x000fe200042070ff */
[----:B------:R-:W-:Y:S01]  /*3d00*/  FMUL2 R98, R98.F32x2.HI_LO, R88.F32 ;  /* 0x000000586262724a */ /* 0x000fe20001000000 */
[----:B------:R-:W-:Y:S02]  /*3d10*/  F2FP.SATFINITE.E2M1.F32.PACK_AB_MERGE_C R27, R15, R14, RZ ;  /* 0x0000000e0f1b723e */ /* 0x000fe400042070ff */
[----:B------:R-:W-:Y:S02]  /*3d20*/  FMNMX3.NAN R24, |R95|, |R13|, R24, !PT ;  /* 0x4000000d5f187276 */ /* 0x000fe40007820218 */
[----:B------:R-:W-:Y:S01]  /*3d30*/  PRMT R22, R25, 0x7054, RZ ;  /* 0x0000705419167816 */ /* 0x000fe200000000ff */
[----:B------:R-:W2:Y:S01]  /*3d40*/  MUFU.RCP R19, R19 ;  /* 0x0000001300137308 */ /* 0x000ea20000001000 */
[----:B-1----:R-:W-:Y:S01]  /*3d50*/  FMUL2 R16, R16.F32x2.HI_LO, R84.F32x2.HI_LO ;  /* 0x000000541010724a */ /* 0x002fe20000000000 */
[----:B------:R-:W-:-:S02]  /*3d60*/  PRMT R13, R5, 0x7604, RZ ;  /* 0x00007604050d7816 */ /* 0x000fc400000000ff */
[----:B------:R-:W-:Y:S01]  /*3d70*/  PRMT R26, R26, 0x7054, RZ ;  /* 0x000070541a1a7816 */ /* 0x000fe200000000ff */
[----:B------:R-:W-:Y:S01]  /*3d80*/  FMUL2 R16, R16.F32x2.HI_LO, R54.F32x2.HI_LO ;  /* 0x000000361010724a */ /* 0x000fe20000000000 */
[----:B------:R-:W-:Y:S02]  /*3d90*/  PRMT R5, R27, 0x7604, RZ ;  /* 0x000076041b057816 */ /* 0x000fe400000000ff */
[----:B------:R-:W-:Y:S01]  /*3da0*/  PRMT R25, R6, 0x7604, RZ ;  /* 0x0000760406197816 */ /* 0x000fe200000000ff */
[----:B------:R-:W-:Y:S01]  /*3db0*/  FMUL2 R16, R16.F32x2.HI_LO, R88.F32 ;  /* 0x000000581010724a */ /* 0x000fe20001000000 */
[----:B------:R-:W-:Y:S02]  /*3dc0*/  LOP3.LUT R22, R13, R22, RZ, 0xfc, !PT ;  /* 0x000000160d167212 */ /* 0x000fe400078efcff */
[C---:B------:R-:W-:Y:S02]  /*3dd0*/  F2FP.SATFINITE.E2M1.F32.PACK_AB_MERGE_C R6, R99.reuse, R98, RZ ;  /* 0x000000626306723e */ /* 0x040fe400042070ff */
[----:B------:R-:W-:-:S02]  /*3de0*/  FMNMX3.NAN R13, |R99|, |R17|, R20, !PT ;  /* 0x40000011630d7276 */ /* 0x000fc40007820214 */
[----:B------:R-:W-:Y:S01]  /*3df0*/  F2FP.SATFINITE.E2M1.F32.PACK_AB_MERGE_C R91, R91, R90, RZ ;  /* 0x0000005a5b5b723e */ /* 0x000fe200042070ff */
[----:B--2---:R-:W-:Y:S01]  /*3e00*/  FMUL2 R18, R18.F32x2.HI_LO, R82.F32x2.HI_LO ;  /* 0x000000521212724a */ /* 0x004fe20000000000 */
[----:B------:R-:W-:Y:S02]  /*3e10*/  LOP3.LUT R5, R5, R26, RZ, 0xfc, !PT ;  /* 0x0000001a05057212 */ /* 0x000fe400078efcff */
[----:B------:R-:W-:Y:S01]  /*3e20*/  LOP3.LUT R4, R25, R4, RZ, 0xfc, !PT ;  /* 0x0000000419047212 */ /* 0x000fe200078efcff */
[----:B------:R-:W-:Y:S01]  /*3e30*/  FMUL2 R18, R18.F32x2.HI_LO, R48.F32x2.HI_LO ;  /* 0x000000301212724a */ /* 0x000fe20000000000 */
[----:B------:R-:W-:Y:S02]  /*3e40*/  F2FP.SATFINITE.E2M1.F32.PACK_AB_MERGE_C R20, R17, R16, RZ ;  /* 0x000000101114723e */ /* 0x000fe400042070ff */
[----:B------:R-:W-:Y:S01]  /*3e50*/  LOP3.LUT R6, R11, 0xff, R6, 0xf8, !PT ;  /* 0x000000ff0b067812 */ /* 0x000fe200078ef806 */
[----:B------:R-:W-:Y:S01]  /*3e60*/  FMUL2 R18, R18.F32x2.HI_LO, R88.F32 ;  /* 0x000000581212724a */ /* 0x000fe20001000000 */
[----:B------:R-:W-:-:S02]  /*3e70*/  F2FP.SATFINITE.E2M1.F32.PACK_AB_MERGE_C R17, R101, R100, RZ ;  /* 0x000000646511723e */ /* 0x000fc400042070ff */
[----:B------:R-:W-:Y:S02]  /*3e80*/  F2FP.SATFINITE.E2M1.F32.PACK_AB_MERGE_C R93, R93, R92, RZ ;  /* 0x0000005c5d5d723e */ /* 0x000fe400042070ff */
[----:B------:R-:W-:Y:S02]  /*3e90*/  LOP3.LUT R22, R22, 0xff, R91, 0xf8, !PT ;  /* 0x000000ff16167812 */ /* 0x000fe400078ef85b */
[----:B------:R-:W-:Y:S02]  /*3ea0*/  LOP3.LUT R20, R5, 0xff, R20, 0xf8, !PT ;  /* 0x000000ff05147812 */ /* 0x000fe400078ef814 */
[----:B------:R-:W-:Y:S02]  /*3eb0*/  F2FP.SATFINITE.E2M1.F32.PACK_AB_MERGE_C R11, R19, R18, RZ ;  /* 0x00000012130b723e */ /* 0x000fe400042070ff */
[----:B------:R-:W-:Y:S02]  /*3ec0*/  LOP3.LUT R7, R4, 0xff, R7, 0xf8, !PT ;  /* 0x000000ff04077812 */ /* 0x000fe400078ef807 */
[----:B------:R-:W-:-:S02]  /*3ed0*/  PRMT R4, R17, 0x6540, R6 ;  /* 0x0000654011047816 */ /* 0x000fc40000000006 */
[----:B------:R-:W-:Y:S02]  /*3ee0*/  PRMT R5, R93, 0x6540, R22 ;  /* 0x000065405d057816 */ /* 0x000fe40000000016 */
[----:B------:R-:W-:Y:S02]  /*3ef0*/  PRMT R6, R11, 0x6540, R20 ;  /* 0x000065400b067816 */ /* 0x000fe40000000014 */
[----:B------:R-:W-:Y:S02]  /*3f00*/  PRMT R7, R10, 0x6540, R7 ;  /* 0x000065400a077816 */ /* 0x000fe40000000007 */
[----:B------:R-:W-:Y:S02]  /*3f10*/  FMNMX3.NAN R23, |R98|, |R16|, R23, !PT ;  /* 0x4000001062177276 */ /* 0x000fe40007820217 */
[----:B------:R-:W-:Y:S01]  /*3f20*/  FMNMX3.NAN R12, |R94|, |R12|, R3, !PT ;  /* 0x4000000c5e0c7276 */ /* 0x000fe20007820203 */
[----:B------:R1:W-:Y:S01]  /*3f30*/  STS.128 [R107+0x4400], R4 ;  /* 0x004400046b007388 */ /* 0x0003e20000000c00 */
[----:B------:R-:W-:-:S02]  /*3f40*/  FMNMX3.NAN R8, |R101|, |R19|, R8, !PT ;  /* 0x4000001365087276 */ /* 0x000fc40007820208 */
[----:B------:R-:W-:Y:S01]  /*3f50*/  FMNMX3.NAN R15, |R97|, |R15|, R2, !PT ;  /* 0x4000000f610f7276 */ /* 0x000fe20007820202 */
[----:B------:R2:W-:Y:S06]  /*3f60*/  MEMBAR.ALL.CTA ;  /* 0x0000000000007992 */ /* 0x0005ec0000008000 */
[----:B--2---:R-:W2:Y:S01]  /*3f70*/  FENCE.VIEW.ASYNC.S ;  /* 0x00000000000073c6 */ /* 0x004ea20000000000 */
[----:B------:R-:W-:Y:S02]  /*3f80*/  FMNMX3.NAN R9, |R100|, |R18|, R9, !PT ;  /* 0x4000001264097276 */ /* 0x000fe40007820209 */
[----:B------:R-:W-:-:S02]  /*3f90*/  FMNMX3.NAN R14, |R96|, |R14|, R21, !PT ;  /* 0x4000000e600e7276 */ /* 0x000fc40007820215 */
[----:B------:R-:W-:Y:S02]  /*3fa0*/  FMNMX.NAN R13, R13, R24, !PT ;  /* 0x000000180d0d7209 */ /* 0x000fe40007820000 */
[----:B------:R-:W-:Y:S02]  /*3fb0*/  FMNMX.NAN R12, R23, R12, !PT ;  /* 0x0000000c170c7209 */ /* 0x000fe40007820000 */
[----:B------:R-:W-:Y:S02]  /*3fc0*/  FMNMX3.NAN R8, R8, R15, R13, !PT ;  /* 0x0000000f08087276 */ /* 0x000fe4000782000d */
[----:B------:R-:W-:-:S04]  /*3fd0*/  FMNMX3.NAN R9, R9, R14, R12, !PT ;  /* 0x0000000e09097276 */ /* 0x000fc8000782000c */
[----:B------:R-:W-:-:S04]  /*3fe0*/  FMNMX3.NAN R9, R9, R8, RZ, !PT ;  /* 0x0000000809097276 */ /* 0x000fc800078200ff */
[----:B------:R-:W-:Y:S01]  /*3ff0*/  FMNMX R128, R9, R128, !PT ;  /* 0x0000008009807209 */ /* 0x000fe20007800000 */
[----:B--2---:R-:W-:Y:S06]  /*4000*/  BAR.SYNC.DEFER_BLOCKING 0x2, 0x80 ;  /* 0x0082000000007b1d */ /* 0x004fec0000010000 */
[----:B-1----:R-:W-:Y:S05]  /*4010*/  BRA.U !UP4, `(.L_x_45) ;  /* 0x000000010c447547 */ /* 0x002fea000b800000 */
[----:B------:R-:W-:Y:S01]  /*4020*/  IMAD R122, R89, 0x4, R122 ;  /* 0x00000004597a7824 */ /* 0x000fe200078e027a */
[----:B------:R-:W-:Y:S01]  /*4030*/  UIADD3 UR12, UP0, UPT, UR10, 0x2c0, URZ ;  /* 0x000002c00a0c7890 */ /* 0x000fe2000ff1e0ff */
[----:B------:R-:W-:Y:S02]  /*4040*/  PLOP3.LUT P0, PT, PT, PT, PT, 0x80, 0x8 ;  /* 0x000000000008781c */ /* 0x000fe40003f0f070 */
[----:B------:R-:W-:Y:S01]  /*4050*/  IADD3 R2, PT, PT, R87, 0x4400, RZ ;  /* 0x0000440057027810 */ /* 0x000fe20007ffe0ff */
[----:B------:R-:W-:Y:S01]  /*4060*/  IMAD.SHL.U32 R122, R122, 0x20, RZ ;  /* 0x000000207a7a7824 */ /* 0x000fe200078e00ff */
[----:B------:R-:W-:-:S12]  /*4070*/  UIADD3.X UR13, UPT, UPT, URZ, UR11, URZ, UP0, !UPT ;  /* 0x0000000bff0d7290 */ /* 0x000fd800087fe4ff */
.L_x_46:
        /* <DEDUP_REMOVED lines=10> */
[----:B------:R0:W-:Y:S02]  /*4120*/  UTMACMDFLUSH ;  /* 0x00000000000079b7 */ /* 0x0001e40000000000 */
.L_x_45:
[----:B------:R-:W-:Y:S01]  /*4130*/  BAR.SYNC.DEFER_BLOCKING 0x2, 0x80 ;  /* 0x0082000000007b1d */ /* 0x000fe20000010000 */
[----:B------:R-:W-:Y:S02]  /*4140*/  IADD3 R126, PT, PT, R126, 0x1, RZ ;  /* 0x000000017e7e7810 */ /* 0x000fe40007ffe0ff */
[----:B------:R-:W-:-:S03]  /*4150*/  IADD3 R127, PT, PT, R127, -0x1, RZ ;  /* 0xffffffff7f7f7810 */ /* 0x000fc60007ffe0ff */
[----:B------:R-:W-:Y:S05]  /*4160*/  @!P2 BRA `(.L_x_47) ;  /* 0xffffffe800a4a947 */ /* 0x000fea000383ffff */
[-C--:B------:R-:W-:Y:S01]  /*4170*/  LEA R3, R108, R87.reuse, 0x3 ;  /* 0x000000576c037211 */ /* 0x080fe200078e18ff */
[----:B------:R-:W-:Y:S01]  /*4180*/  BSSY B0, `(.L_x_48) ;  /* 0x0000005000007945 */ /* 0x000fe20003800000 */
[----:B------:R-:W-:Y:S02]  /*4190*/  SHF.L.U32 R4, R106, 0x1f, RZ ;  /* 0x0000001f6a047819 */ /* 0x000fe400000006ff */
[----:B------:R-:W-:Y:S02]  /*41a0*/  LEA R91, R108, R87, 0x4 ;  /* 0x000000576c5b7211 */ /* 0x000fe400078e20ff */
[----:B------:R-:W1:Y:S02]  /*41b0*/  SYNCS.PHASECHK.TRANS64.TRYWAIT P0, [R3+URZ+0x50], R4 ;  /* 0x00005004030075a7 */ /* 0x000e6400080011ff */
[----:B-1----:R-:W-:Y:S05]  /*41c0*/  @!P0 BRA `(.L_x_49) ;  /* 0x0000000800bc8947 */ /* 0x002fea0003800000 */
.L_x_81:
[----:B------:R-:W-:Y:S05]  /*41d0*/  BSYNC B0 ;  /* 0x0000000000007941 */ /* 0x000fea0003800000 */
.L_x_48:
[----:B------:R-:W2:Y:S01]  /*41e0*/  LDS.128 R88, [R91+0x37c10] ;  /* 0x037c10005b587984 */ /* 0x000ea20000000c00 */
[----:B------:R-:W-:Y:S01]  /*41f0*/  CREDUX.MAXABS.F32.NAN UR4, R128 ;  /* 0x00000000800472cc */ /* 0x000fe20000006400 */
[----:B------:R-:W-:Y:S01]  /*4200*/  BSSY.RECONVERGENT B0, `(.L_x_50) ;  /* 0x0000013000007945 */ /* 0x000fe20003800200 */
[----:B------:R-:W-:Y:S01]  /*4210*/  ISETP.NE.AND P0, PT, R102, RZ, PT ;  /* 0x000000ff6600720c */ /* 0x000fe20003f05270 */
[----:B------:R3:W-:Y:S06]  /*4220*/  MEMBAR.ALL.CTA ;  /* 0x0000000000007992 */ /* 0x0007ec0000008000 */
[----:B---3--:R-:W3:Y:S01]  /*4230*/  FENCE.VIEW.ASYNC.S ;  /* 0x00000000000073c6 */ /* 0x008ee20000000000 */
[----:B------:R-:W-:-:S03]  /*4240*/  VIADD R108, R108, 0x1 ;  /* 0x000000016c6c7836 */ /* 0x000fc60000000000 */
[----:B-1----:R-:W-:Y:S01]  /*4250*/  IMAD.U32 R5, RZ, RZ, UR4 ;  /* 0x00000004ff057e24 */ /* 0x002fe2000f8e00ff */
[----:B---3--:R1:W-:Y:S04]  /*4260*/  SYNCS.ARRIVE.TRANS64.ART0 RZ, [R3+URZ+0x60], R0 ;  /* 0x0000600003ff79a7 */ /* 0x0083e800085000ff */
[----:B------:R1:W-:Y:S01]  /*4270*/  @!P0 STS [R118+0x37c00], R5 ;  /* 0x037c000576008388 */ /* 0x0003e20000000800 */
[----:B------:R-:W-:Y:S01]  /*4280*/  BAR.SYNC.DEFER_BLOCKING 0x2, 0x80 ;  /* 0x0082000000007b1d */ /* 0x000fe20000010000 */
[----:B------:R-:W-:-:S13]  /*4290*/  LOP3.LUT P0, RZ, R120, R102, RZ, 0xfc, !PT ;  /* 0x0000006678ff7212 */ /* 0x000fda000780fcff */
[----:B------:R-:W-:Y:S05]  /*42a0*/  @P0 BRA `(.L_x_51) ;  /* 0x0000000000200947 */ /* 0x000fea0003800000 */
[----:B------:R-:W-:Y:S01]  /*42b0*/  IMAD.U32 R87, RZ, RZ, UR7 ;  /* 0x00000007ff577e24 */ /* 0x000fe2000f8e00ff */
[----:B------:R-:W3:Y:S04]  /*42c0*/  LDCU.64 UR4, c[0x0][0x740] ;  /* 0x0000e800ff0477ac */ /* 0x000ee80008000a00 */
[----:B-1----:R-:W1:Y:S01]  /*42d0*/  LDS.128 R4, [R87+0x37c00] ;  /* 0x037c000057047984 */ /* 0x002e620000000c00 */
[----:B---3--:R-:W-:-:S04]  /*42e0*/  LEA R2, P0, R103, UR4, 0x2 ;  /* 0x0000000467027c11 */ /* 0x008fc8000f8010ff */
[----:B------:R-:W-:Y:S02]  /*42f0*/  LEA.HI.X R3, R103, UR5, R86, 0x2, P0 ;  /* 0x0000000567037c11 */ /* 0x000fe400080f1456 */
[----:B-1----:R-:W-:-:S04]  /*4300*/  FMNMX3 R4, R4, RZ, R5, !PT ;  /* 0x000000ff04047276 */ /* 0x002fc80007800005 */
[----:B------:R-:W-:-:S05]  /*4310*/  FMNMX3 R7, R4, R6, R7, !PT ;  /* 0x0000000604077276 */ /* 0x000fca0007800007 */
[----:B------:R3:W-:Y:S02]  /*4320*/  REDG.E.MAX.S32.STRONG.GPU desc[UR14][R2.64], R7 ;  /* 0x000000070200798e */ /* 0x0007e4000d12e30e */
.L_x_51:
[----:B------:R-:W-:Y:S05]  /*4330*/  BSYNC.RECONVERGENT B0 ;  /* 0x0000000000007941 */ /* 0x000fea0003800200 */
.L_x_50:
[----:B--2---:R-:W-:Y:S02]  /*4340*/  ISETP.NE.AND P0, PT, R91, 0x1, PT ;  /* 0x000000015b00780c */ /* 0x004fe40003f05270 */
[----:B------:R-:W-:-:S04]  /*4350*/  ISETP.NE.AND P1, PT, R108, 0x2, PT ;  /* 0x000000026c00780c */ /* 0x000fc80003f25270 */
[----:B-1-3--:R-:W-:Y:S02]  /*4360*/  SEL R3, RZ, 0x1, P1 ;  /* 0x00000001ff037807 */ /* 0x00afe40000800000 */
[----:B------:R-:W-:Y:S02]  /*4370*/  SEL R108, R108, RZ, P1 ;  /* 0x000000ff6c6c7207 */ /* 0x000fe40000800000 */
[----:B------:R-:W-:-:S03]  /*4380*/  LOP3.LUT R106, R106, R3, RZ, 0x3c, !PT ;  /* 0x000000036a6a7212 */ /* 0x000fc600078e3cff */
[----:B------:R-:W-:Y:S05]  /*4390*/  @!P0 BRA `(.L_x_52) ;  /* 0xffffffe400d08947 */ /* 0x000fea000383ffff */
.L_x_39:
[----:B------:R-:W-:Y:S05]  /*43a0*/  BRA.U !UP4, `(.L_x_53) ;  /* 0x000000010c1c7547 */ /* 0x000fea000b800000 */
[----:B------:R-:W1:Y:S01]  /*43b0*/  S2UR UR4, SR_CgaCtaId ;  /* 0x00000000000479c3 */ /* 0x000e620000008800 */
[----:B------:R-:W-:Y:S01]  /*43c0*/  ELECT P0, URZ, PT ;  /* 0x0000000000ff782f */ /* 0x000fe20003800000 */
[----:B----4-:R-:W-:Y:S01]  /*43d0*/  HFMA2 R2, -RZ, RZ, 0, 5.9604644775390625e-08 ;  /* 0x00000001ff027431 */ /* 0x010fe200000001ff */
[----:B------:R-:W-:-:S05]  /*43e0*/  UMOV UR5, 0x40 ;  /* 0x0000004000057882 */ /* 0x000fca0000000000 */
[----:B------:R-:W-:Y:S01]  /*43f0*/  UVIRTCOUNT.DEALLOC.SMPOOL 0x80 ;  /* 0x000000800000784c */ /* 0x000fe20000000000 */
[----:B-1----:R-:W-:-:S09]  /*4400*/  ULEA UR4, UR4, UR5, 0x18 ;  /* 0x0000000504047291 */ /* 0x002fd2000f8ec0ff */
[----:B------:R1:W-:Y:S03]  /*4410*/  @P0 STS.U8 [UR4], R2 ;  /* 0x00000002ff000988 */ /* 0x0003e60008000004 */
.L_x_53:
[----:B------:R-:W-:Y:S06]  /*4420*/  BAR.SYNC.DEFER_BLOCKING 0x2, 0x80 ;  /* 0x0082000000007b1d */ /* 0x000fec0000010000 */
[----:B------:R-:W-:Y:S05]  /*4430*/  BRA.U !UP4, `(.L_x_54) ;  /* 0x000000010c9c7547 */ /* 0x000fea000b800000 */
[----:B------:R-:W3:Y:S01]  /*4440*/  S2UR UR5, SR_CgaCtaId ;  /* 0x00000000000579c3 */ /* 0x000ee20000008800 */
[----:B------:R-:W-:Y:S01]  /*4450*/  NOP ;  /* 0x0000000000007918 */ /* 0x000fe20000000000 */
[----:B------:R-:W-:Y:S01]  /*4460*/  UMOV UR4, 0x50 ;  /* 0x0000005000047882 */ /* 0x000fe20000000000 */
[----:B------:R-:W-:Y:S01]  /*4470*/  LOP3.LUT R4, R119, 0xffff, RZ, 0xc0, !PT ;  /* 0x0000ffff77047812 */ /* 0x000fe200078ec0ff */
[----:B------:R-:W-:-:S03]  /*4480*/  IMAD.MOV.U32 R3, RZ, RZ, 0xffff ;  /* 0x0000ffffff037424 */ /* 0x000fc600078e00ff */
[----:B------:R-:W-:-:S04]  /*4490*/  SHF.R.U32.HI R4, RZ, 0x5, R4 ;  /* 0x00000005ff047819 */ /* 0x000fc80000011604 */
[----:B------:R-:W-:Y:S01]  /*44a0*/  SHF.L.U32 R3, R3, R4, RZ ;  /* 0x0000000403037219 */ /* 0x000fe200000006ff */
[----:B------:R-:W-:-:S05]  /*44b0*/  VIADD R5, R4, 0x10 ;  /* 0x0000001004057836 */ /* 0x000fca0000000000 */
[----:B------:R-:W-:Y:S01]  /*44c0*/  SHF.L.U32 R0, R0, R5, RZ ;  /* 0x0000000500007219 */ /* 0x000fe200000006ff */
[----:B---3--:R-:W-:-:S03]  /*44d0*/  ULEA UR5, UR5, UR4, 0x18 ;  /* 0x0000000405057291 */ /* 0x008fc6000f8ec0ff */
[----:B------:R-:W-:-:S04]  /*44e0*/  LOP3.LUT R5, R0, R3, RZ, 0xfc, !PT ;  /* 0x0000000300057212 */ /* 0x000fc800078efcff */
[C---:B------:R-:W-:Y:S02]  /*44f0*/  LOP3.LUT R3, R5.reuse, 0xffff, RZ, 0xc0, !PT ;  /* 0x0000ffff05037812 */ /* 0x040fe400078ec0ff */
[----:B-1--4-:R-:W1:Y:S02]  /*4500*/  LDS R2, [UR5] ;  /* 0x00000005ff027984 */ /* 0x012e640008000800 */
[----:B-1----:R-:W-:-:S04]  /*4510*/  LOP3.LUT R0, R5, 0xffff, R2, 0x80, !PT ;  /* 0x0000ffff05007812 */ /* 0x002fc800078e8002 */
[----:B------:R-:W-:-:S13]  /*4520*/  ISETP.NE.AND P0, PT, R0, R3, PT ;  /* 0x000000030000720c */ /* 0x000fda0003f05270 */
[----:B------:R-:W-:Y:S05]  /*4530*/  @P0 BRA `(.L_x_55) ;  /* 0x0000000000500947 */ /* 0x000fea0003800000 */
[----:B------:R-:W-:Y:S02]  /*4540*/  SHF.R.U32.HI R0, RZ, 0x10, R2 ;  /* 0x00000010ff007819 */ /* 0x000fe40000011602 */
[----:B------:R-:W-:-:S04]  /*4550*/  SHF.R.U32.HI R3, RZ, 0x10, R5 ;  /* 0x00000010ff037819 */ /* 0x000fc80000011605 */
[----:B------:R-:W-:-:S04]  /*4560*/  LOP3.LUT R0, R0, R3, RZ, 0xc0, !PT ;  /* 0x0000000300007212 */ /* 0x000fc800078ec0ff */
[----:B------:R-:W-:-:S13]  /*4570*/  ISETP.NE.AND P0, PT, R0, R3, PT ;  /* 0x000000030000720c */ /* 0x000fda0003f05270 */
[----:B------:R-:W-:Y:S05]  /*4580*/  @P0 BRA `(.L_x_56) ;  /* 0x0000000000300947 */ /* 0x000fea0003800000 */
[----:B------:R-:W-:Y:S01]  /*4590*/  R2UR UR8, R5 ;  /* 0x00000000050872ca */ /* 0x000fe200000e0000 */
[----:B------:R-:W1:Y:S01]  /*45a0*/  S2R R2, SR_LANEID ;  /* 0x0000000000027919 */ /* 0x000e620000000000 */
[----:B------:R-:W-:Y:S02]  /*45b0*/  VOTEU.ANY UR6, UPT, PT ;  /* 0x0000000000067886 */ /* 0x000fe400038e0100 */
[----:B------:R-:W-:-:S09]  /*45c0*/  UFLO.U32 UR6, UR6 ;  /* 0x00000006000672bd */ /* 0x000fd200080e0000 */
[----:B------:R-:W-:-:S06]  /*45d0*/  ULOP3.LUT UR8, URZ, UR8, URZ, 0x33, !UPT ;  /* 0x00000008ff087292 */ /* 0x000fcc000f8e33ff */
[----:B------:R-:W-:-:S04]  /*45e0*/  IMAD.U32 R0, RZ, RZ, UR8 ;  /* 0x00000008ff007e24 */ /* 0x000fc8000f8e00ff */
[----:B------:R-:W3:Y:S02]  /*45f0*/  REDUX UR4, R0 ;  /* 0x00000000000473c4 */ /* 0x000ee40000000000 */
[----:B------:R4:W-:Y:S01]  /*4600*/  UTCATOMSWS.AND URZ, UR8 ;  /* 0x0000000800ff79e3 */ /* 0x0009e20008000000 */
[----:B-1----:R-:W-:Y:S01]  /*4610*/  ISETP.EQ.U32.AND P0, PT, R2, UR6, PT ;  /* 0x0000000602007c0c */ /* 0x002fe2000bf02070 */
[----:B---3--:R-:W-:-:S12]  /*4620*/  IMAD.U32 R2, RZ, RZ, UR4 ;  /* 0x00000004ff027e24 */ /* 0x008fd8000f8e00ff */
[----:B------:R4:W-:Y:S01]  /*4630*/  @P0 ATOMS.AND RZ, [UR5], R2 ;  /* 0x00000002ffff098c */ /* 0x0009e2000a800005 */
[----:B------:R-:W-:Y:S05]  /*4640*/  BRA `(.L_x_57) ;  /* 0x0000000000147947 */ /* 0x000fea0003800000 */
.L_x_56:
[----:B------:R-:W-:Y:S02]  /*4650*/  MOV R2, 0x4670 ;  /* 0x0000467000027802 */ /* 0x000fe40000000f00 */
[----:B--2---:R-:W-:Y:S05]  /*4660*/  CALL.REL.NOINC `($__internal_0_$__cuda_sm10x_tcgen05_guardrail_trap_col_being_dealloced_not_returned_by_alloc) ;  /* 0x0000000400ac7944 */ /* 0x004fea0003c00000 */
[----:B------:R-:W-:Y:S05]  /*4670*/  BRA `(.L_x_57) ;  /* 0x0000000000087947 */ /* 0x000fea0003800000 */
.L_x_55:
[----:B------:R-:W-:Y:S02]  /*4680*/  MOV R2, 0x46a0 ;  /* 0x000046a000027802 */ /* 0x000fe40000000f00 */
[----:B--2---:R-:W-:Y:S05]  /*4690*/  CALL.REL.NOINC `($__internal_2_$__cuda_sm10x_tcgen05_guardrail_trap_unallocated_columns_being_dealloced) ;  /* 0x0000000400b87944 */ /* 0x004fea0003c00000 */
.L_x_57:
[----:B------:R-:W-:Y:S01]  /*46a0*/  NOP ;  /* 0x0000000000007918 */ /* 0x000fe20000000000 */
.L_x_54:
[----:B------:R-:W-:-:S04]  /*46b0*/  DEPBAR.LE SB0, 0x0 ;  /* 0x000080000000791a */ /* 0x000fc80000000000 */
[----:B------:R-:W-:-:S04]  /*46c0*/  DEPBAR.LE SB0, 0x0 ;  /* 0x000080000000791a */ /* 0x000fc80000000000 */
[----:B----4-:R-:W-:Y:S05]  /*46d0*/  EXIT ;  /* 0x000000000000794d */ /* 0x010fea0003800000 */
.L_x_9:
[----:B------:R-:W-:-:S07]  /*46e0*/  MOV R20, R21 ;  /* 0x0000001500147202 */ /* 0x000fce0000000f00 */
.L_x_58:
[----:B----4-:R4:W3:Y:S02]  /*46f0*/  SYNCS.PHASECHK.TRANS64.TRYWAIT P0, [R14+URZ+0x60], R21 ;  /* 0x000060150e0075a7 */ /* 0x0108e400080011ff */
[----:B---3--:R-:W-:Y:S05]  /*4700*/  @!P0 NANOSLEEP.SYNCS 0x989680 ;  /* 0x009896800000895d */ /* 0x008fea0003900000 */
[----:B------:R-:W3:Y:S02]  /*4710*/  @!P0 SYNCS.PHASECHK.TRANS64 P0, [R14+URZ+0x60], R21 ;  /* 0x000060150e0085a7 */ /* 0x000ee400080010ff */
[----:B---3--:R-:W-:Y:S05]  /*4720*/  @!P0 BRA `(.L_x_58) ;  /* 0xfffffffc00f08947 */ /* 0x008fea000383ffff */
[----:B------:R-:W-:Y:S05]  /*4730*/  BRA `(.L_x_59) ;  /* 0xffffffc400507947 */ /* 0x000fea000383ffff */
.L_x_11:
[----:B------:R-:W-:-:S07]  /*4740*/  MOV R7, R6 ;  /* 0x0000000600077202 */ /* 0x000fce0000000f00 */
.L_x_60:
[----:B--2---:R2:W3:Y:S02]  /*4750*/  SYNCS.PHASECHK.TRANS64.TRYWAIT P0, [R2+URZ+0x60], R7 ;  /* 0x00006007020075a7 */ /* 0x0044e400080011ff */
[----:B---3--:R-:W-:Y:S05]  /*4760*/  @!P0 NANOSLEEP.SYNCS 0x989680 ;  /* 0x009896800000895d */ /* 0x008fea0003900000 */
[----:B------:R-:W3:Y:S02]  /*4770*/  @!P0 SYNCS.PHASECHK.TRANS64 P0, [R2+URZ+0x60], R7 ;  /* 0x00006007020085a7 */ /* 0x000ee400080010ff */
[----:B---3--:R-:W-:Y:S05]  /*4780*/  @!P0 BRA `(.L_x_60) ;  /* 0xfffffffc00f08947 */ /* 0x008fea000383ffff */
[----:B------:R-:W-:Y:S05]  /*4790*/  BRA `(.L_x_61) ;  /* 0xffffffc400f47947 */ /* 0x000fea000383ffff */
.L_x_12:
[----:B------:R-:W-:-:S07]  /*47a0*/  MOV R13, R12 ;  /* 0x0000000c000d7202 */ /* 0x000fce0000000f00 */
.L_x_62:
[----:B--2---:R2:W3:Y:S02]  /*47b0*/  SYNCS.PHASECHK.TRANS64.TRYWAIT P0, [R8+URZ+0x60], R13 ;  /* 0x0000600d080075a7 */ /* 0x0044e400080011ff */
[----:B---3--:R-:W-:Y:S05]  /*47c0*/  @!P0 NANOSLEEP.SYNCS 0x989680 ;  /* 0x009896800000895d */ /* 0x008fea0003900000 */
[----:B------:R-:W3:Y:S02]  /*47d0*/  @!P0 SYNCS.PHASECHK.TRANS64 P0, [R8+URZ+0x60], R13 ;  /* 0x0000600d080085a7 */ /* 0x000ee400080010ff */
[----:B---3--:R-:W-:Y:S05]  /*47e0*/  @!P0 BRA `(.L_x_62) ;  /* 0xfffffffc00f08947 */ /* 0x008fea000383ffff */
[----:B------:R-:W-:Y:S05]  /*47f0*/  BRA `(.L_x_4) ;  /* 0xffffffc800287947 */ /* 0x000fea000383ffff */
.L_x_14:
[----:B------:R-:W-:-:S07]  /*4800*/  MOV R0, UR23 ;  /* 0x0000001700007c02 */ /* 0x000fce0008000f00 */
.L_x_63:
[----:B---3--:R3:W4:Y:S02]  /*4810*/  SYNCS.PHASECHK.TRANS64.TRYWAIT P0, [R0+URZ+0x50], RZ ;  /* 0x000050ff000075a7 */ /* 0x00872400080011ff */
[----:B----4-:R-:W-:Y:S05]  /*4820*/  @!P0 NANOSLEEP.SYNCS 0x989680 ;  /* 0x009896800000895d */ /* 0x010fea0003900000 */
[----:B------:R-:W4:Y:S02]  /*4830*/  @!P0 SYNCS.PHASECHK.TRANS64 P0, [R0+URZ+0x50], RZ ;  /* 0x000050ff000085a7 */ /* 0x000f2400080010ff */
[----:B----4-:R-:W-:Y:S05]  /*4840*/  @!P0 BRA `(.L_x_63) ;  /* 0xfffffffc00f08947 */ /* 0x010fea000383ffff */
[----:B------:R-:W-:Y:S05]  /*4850*/  BRA `(.L_x_64) ;  /* 0xffffffc8002c7947 */ /* 0x000fea000383ffff */
.L_x_17:
[----:B------:R-:W-:Y:S02]  /*4860*/  MOV R4, UR17 ;  /* 0x0000001100047c02 */ /* 0x000fe40008000f00 */
[----:B------:R-:W-:Y:S02]  /*4870*/  MOV R5, UR17 ;  /* 0x0000001100057c02 */ /* 0x000fe40008000f00 */
[----:B------:R-:W-:-:S07]  /*4880*/  MOV R0, UR5 ;  /* 0x0000000500007c02 */ /* 0x000fce0008000f00 */
.L_x_65:
[----:B--2---:R2:W3:Y:S02]  /*4890*/  SYNCS.PHASECHK.TRANS64.TRYWAIT P0, [R0+URZ+0x20], R5 ;  /* 0x00002005000075a7 */ /* 0x0044e400080011ff */
[----:B---3--:R-:W-:Y:S05]  /*48a0*/  @!P0 NANOSLEEP.SYNCS 0x989680 ;  /* 0x009896800000895d */ /* 0x008fea0003900000 */
[----:B------:R-:W3:Y:S02]  /*48b0*/  @!P0 SYNCS.PHASECHK.TRANS64 P0, [R0+URZ+0x20], R5 ;  /* 0x00002005000085a7 */ /* 0x000ee400080010ff */
[----:B---3--:R-:W-:Y:S05]  /*48c0*/  @!P0 BRA `(.L_x_65) ;  /* 0xfffffffc00f08947 */ /* 0x008fea000383ffff */
[----:B------:R-:W-:Y:S05]  /*48d0*/  BRA `(.L_x_16) ;  /* 0xffffffc800f07947 */ /* 0x000fea000383ffff */
.L_x_19:
[----:B------:R-:W-:-:S07]  /*48e0*/  MOV R5, R4 ;  /* 0x0000000400057202 */ /* 0x000fce0000000f00 */
.L_x_66:
[----:B---3--:R3:W4:Y:S02]  /*48f0*/  SYNCS.PHASECHK.TRANS64.TRYWAIT P0, [R3+URZ+0x50], R5 ;  /* 0x00005005030075a7 */ /* 0x00872400080011ff */
[----:B----4-:R-:W-:Y:S05]  /*4900*/  @!P0 NANOSLEEP.SYNCS 0x989680 ;  /* 0x009896800000895d */ /* 0x010fea0003900000 */
[----:B------:R-:W4:Y:S02]  /*4910*/  @!P0 SYNCS.PHASECHK.TRANS64 P0, [R3+URZ+0x50], R5 ;  /* 0x00005005030085a7 */ /* 0x000f2400080010ff */
[----:B----4-:R-:W-:Y:S05]  /*4920*/  @!P0 BRA `(.L_x_66) ;  /* 0xfffffffc00f08947 */ /* 0x010fea000383ffff */
[----:B------:R-:W-:Y:S05]  /*4930*/  BRA `(.L_x_67) ;  /* 0xffffffcc00407947 */ /* 0x000fea000383ffff */
.L_x_21:
[----:B------:R-:W-:Y:S02]  /*4940*/  MOV R2, UR4 ;  /* 0x0000000400027c02 */ /* 0x000fe40008000f00 */
[----:B------:R-:W-:Y:S02]  /*4950*/  MOV R3, UR4 ;  /* 0x0000000400037c02 */ /* 0x000fe40008000f00 */
[----:B------:R-:W-:-:S07]  /*4960*/  MOV R0, UR5 ;  /* 0x0000000500007c02 */ /* 0x000fce0008000f00 */
.L_x_68:
[----:B---3--:R3:W4:Y:S02]  /*4970*/  SYNCS.PHASECHK.TRANS64.TRYWAIT P0, [R0+URZ+0x20], R3 ;  /* 0x00002003000075a7 */ /* 0x00872400080011ff */
[----:B----4-:R-:W-:Y:S05]  /*4980*/  @!P0 NANOSLEEP.SYNCS 0x989680 ;  /* 0x009896800000895d */ /* 0x010fea0003900000 */
[----:B------:R-:W4:Y:S02]  /*4990*/  @!P0 SYNCS.PHASECHK.TRANS64 P0, [R0+URZ+0x20], R3 ;  /* 0x00002003000085a7 */ /* 0x000f2400080010ff */
[----:B----4-:R-:W-:Y:S05]  /*49a0*/  @!P0 BRA `(.L_x_68) ;  /* 0xfffffffc00f08947 */ /* 0x010fea000383ffff */
[----:B------:R-:W-:Y:S05]  /*49b0*/  BRA `(.L_x_69) ;  /* 0xffffffcc00a47947 */ /* 0x000fea000383ffff */
.L_x_23:
[----:B------:R-:W-:-:S07]  /*49c0*/  MOV R2, UR12 ;  /* 0x0000000c00027c02 */ /* 0x000fce0008000f00 */
.L_x_70:
[----:B---3--:R3:W4:Y:S02]  /*49d0*/  SYNCS.PHASECHK.TRANS64.TRYWAIT P0, [R2+URZ+0x50], RZ ;  /* 0x000050ff020075a7 */ /* 0x00872400080011ff */
[----:B----4-:R-:W-:Y:S05]  /*49e0*/  @!P0 NANOSLEEP.SYNCS 0x989680 ;  /* 0x009896800000895d */ /* 0x010fea0003900000 */
[----:B------:R-:W4:Y:S02]  /*49f0*/  @!P0 SYNCS.PHASECHK.TRANS64 P0, [R2+URZ+0x50], RZ ;  /* 0x000050ff020085a7 */ /* 0x000f2400080010ff */
[----:B----4-:R-:W-:Y:S05]  /*4a00*/  @!P0 BRA `(.L_x_70) ;  /* 0xfffffffc00f08947 */ /* 0x010fea000383ffff */
[----:B------:R-:W-:Y:S05]  /*4a10*/  BRA `(.L_x_71) ;  /* 0xffffffcc00bc7947 */ /* 0x000fea000383ffff */
.L_x_26:
[----:B------:R-:W-:Y:S02]  /*4a20*/  MOV R2, UR13 ;  /* 0x0000000d00027c02 */ /* 0x000fe40008000f00 */
[----:B------:R-:W-:Y:S02]  /*4a30*/  MOV R3, UR13 ;  /* 0x0000000d00037c02 */ /* 0x000fe40008000f00 */
[----:B------:R-:W-:-:S07]  /*4a40*/  MOV R0, UR12 ;  /* 0x0000000c00007c02 */ /* 0x000fce0008000f00 */
.L_x_72:
[----:B---3--:R3:W4:Y:S02]  /*4a50*/  SYNCS.PHASECHK.TRANS64.TRYWAIT P0, [R0+URZ+0x48], R3 ;  /* 0x00004803000075a7 */ /* 0x00872400080011ff */
[----:B----4-:R-:W-:Y:S05]  /*4a60*/  @!P0 NANOSLEEP.SYNCS 0x989680 ;  /* 0x009896800000895d */ /* 0x010fea0003900000 */
[----:B------:R-:W4:Y:S02]  /*4a70*/  @!P0 SYNCS.PHASECHK.TRANS64 P0, [R0+URZ+0x48], R3 ;  /* 0x00004803000085a7 */ /* 0x000f2400080010ff */
[----:B----4-:R-:W-:Y:S05]  /*4a80*/  @!P0 BRA `(.L_x_72) ;  /* 0xfffffffc00f08947 */ /* 0x010fea000383ffff */
[----:B------:R-:W-:Y:S05]  /*4a90*/  BRA `(.L_x_25) ;  /* 0xffffffd000dc7947 */ /* 0x000fea000383ffff */
.L_x_28:
[----:B------:R-:W-:Y:S02]  /*4aa0*/  MOV R2, UR23 ;  /* 0x0000001700027c02 */ /* 0x000fe40008000f00 */
[----:B------:R-:W-:Y:S02]  /*4ab0*/  MOV R3, UR23 ;  /* 0x0000001700037c02 */ /* 0x000fe40008000f00 */
[----:B------:R-:W-:Y:S07]  /*4ac0*/  MOV R0, UR13 ;  /* 0x0000000d00007c02 */ /* 0x000fee0008000f00 */
.L_x_73:
[----:B---3--:R3:W4:Y:S02]  /*4ad0*/  SYNCS.PHASECHK.TRANS64.TRYWAIT P1, [R0+URZ], R3 ;  /* 0x00000003000075a7 */ /* 0x00872400080211ff */
[----:B----4-:R-:W-:Y:S05]  /*4ae0*/  @!P1 NANOSLEEP.SYNCS 0x989680 ;  /* 0x009896800000995d */ /* 0x010fea0003900000 */
[----:B------:R-:W4:Y:S02]  /*4af0*/  @!P1 SYNCS.PHASECHK.TRANS64 P1, [R0+URZ], R3 ;  /* 0x00000003000095a7 */ /* 0x000f2400080210ff */
[----:B----4-:R-:W-:Y:S05]  /*4b00*/  @!P1 BRA `(.L_x_73) ;  /* 0xfffffffc00f09947 */ /* 0x010fea000383ffff */
[----:B------:R-:W-:Y:S05]  /*4b10*/  BRA `(.L_x_27) ;  /* 0xffffffd400587947 */ /* 0x000fea000383ffff */
.L_x_30:
[-C--:B------:R-:W-:Y:S02]  /*4b20*/  MOV R6, R3.reuse ;  /* 0x0000000300067202 */ /* 0x080fe40000000f00 */
[----:B------:R-:W-:-:S07]  /*4b30*/  MOV R7, R3 ;  /* 0x0000000300077202 */ /* 0x000fce0000000f00 */
.L_x_74:
[----:B----4-:R4:W3:Y:S02]  /*4b40*/  SYNCS.PHASECHK.TRANS64.TRYWAIT P0, [R2+URZ+0x50], R7 ;  /* 0x00005007020075a7 */ /* 0x0108e400080011ff */
[----:B---3--:R-:W-:Y:S05]  /*4b50*/  @!P0 NANOSLEEP.SYNCS 0x989680 ;  /* 0x009896800000895d */ /* 0x008fea0003900000 */
[----:B------:R-:W3:Y:S02]  /*4b60*/  @!P0 SYNCS.PHASECHK.TRANS64 P0, [R2+URZ+0x50], R7 ;  /* 0x00005007020085a7 */ /* 0x000ee400080010ff */
[----:B---3--:R-:W-:Y:S05]  /*4b70*/  @!P0 BRA `(.L_x_74) ;  /* 0xfffffffc00f08947 */ /* 0x008fea000383ffff */
[----:B------:R-:W-:Y:S05]  /*4b80*/  BRA `(.L_x_75) ;  /* 0xffffffd400c87947 */ /* 0x000fea000383ffff */
.L_x_32:
[----:B----4-:R-:W-:Y:S02]  /*4b90*/  MOV R2, UR31 ;  /* 0x0000001f00027c02 */ /* 0x010fe40008000f00 */
[----:B------:R-:W-:Y:S02]  /*4ba0*/  MOV R3, UR31 ;  /* 0x0000001f00037c02 */ /* 0x000fe40008000f00 */
[----:B------:R-:W-:-:S07]  /*4bb0*/  MOV R0, UR12 ;  /* 0x0000000c00007c02 */ /* 0x000fce0008000f00 */
.L_x_76:
[----:B---3--:R3:W4:Y:S02]  /*4bc0*/  SYNCS.PHASECHK.TRANS64.TRYWAIT P0, [R0+URZ+0x48], R3 ;  /* 0x00004803000075a7 */ /* 0x00872400080011ff */
[----:B----4-:R-:W-:Y:S05]  /*4bd0*/  @!P0 NANOSLEEP.SYNCS 0x989680 ;  /* 0x009896800000895d */ /* 0x010fea0003900000 */
[----:B------:R-:W4:Y:S02]  /*4be0*/  @!P0 SYNCS.PHASECHK.TRANS64 P0, [R0+URZ+0x48], R3 ;  /* 0x00004803000085a7 */ /* 0x000f2400080010ff */
[----:B----4-:R-:W-:Y:S05]  /*4bf0*/  @!P0 BRA `(.L_x_76) ;  /* 0xfffffffc00f08947 */ /* 0x010fea000383ffff */
[----:B------:R-:W-:Y:S05]  /*4c00*/  BRA `(.L_x_22) ;  /* 0xffffffd400fc7947 */ /* 0x000fea000383ffff */
.L_x_38:
[----:B-1----:R1:W3:Y:S02]  /*4c10*/  SYNCS.PHASECHK.TRANS64.TRYWAIT P0, [R87+URZ+0x50], RZ ;  /* 0x000050ff570075a7 */ /* 0x0022e400080011ff */
[----:B---3--:R-:W-:Y:S05]  /*4c20*/  @!P0 NANOSLEEP.SYNCS 0x989680 ;  /* 0x009896800000895d */ /* 0x008fea0003900000 */
[----:B------:R-:W3:Y:S02]  /*4c30*/  @!P0 SYNCS.PHASECHK.TRANS64 P0, [R87+URZ+0x50], RZ ;  /* 0x000050ff570085a7 */ /* 0x000ee400080010ff */
[----:B---3--:R-:W-:Y:S05]  /*4c40*/  @!P0 BRA `(.L_x_38) ;  /* 0xfffffffc00f08947 */ /* 0x008fea000383ffff */
[----:B------:R-:W-:Y:S05]  /*4c50*/  BRA `(.L_x_77) ;  /* 0xffffffd800cc7947 */ /* 0x000fea000383ffff */
.L_x_40:
[----:B------:R-:W-:-:S07]  /*4c60*/  MOV R3, R2 ;  /* 0x0000000200037202 */ /* 0x000fce0000000f00 */
.L_x_78:
[----:B-1----:R1:W3:Y:S02]  /*4c70*/  SYNCS.PHASECHK.TRANS64.TRYWAIT P0, [R87+URZ+0x40], R3 ;  /* 0x00004003570075a7 */ /* 0x0022e400080011ff */
[----:B---3--:R-:W-:Y:S05]  /*4c80*/  @!P0 NANOSLEEP.SYNCS 0x989680 ;  /* 0x009896800000895d */ /* 0x008fea0003900000 */
[----:B------:R-:W3:Y:S02]  /*4c90*/  @!P0 SYNCS.PHASECHK.TRANS64 P0, [R87+URZ+0x40], R3 ;  /* 0x00004003570085a7 */ /* 0x000ee400080010ff */
[----:B---3--:R-:W-:Y:S05]  /*4ca0*/  @!P0 BRA `(.L_x_78) ;  /* 0xfffffffc00f08947 */ /* 0x008fea000383ffff */
[----:B------:R-:W-:Y:S05]  /*4cb0*/  BRA `(.L_x_79) ;  /* 0xffffffdc00bc7947 */ /* 0x000fea000383ffff */
.L_x_49:
[----:B------:R-:W-:-:S07]  /*4cc0*/  MOV R5, R4 ;  /* 0x0000000400057202 */ /* 0x000fce0000000f00 */
.L_x_80:
[----:B-1----:R1:W2:Y:S02]  /*4cd0*/  SYNCS.PHASECHK.TRANS64.TRYWAIT P0, [R3+URZ+0x50], R5 ;  /* 0x00005005030075a7 */ /* 0x0022a400080011ff */
[----:B--2---:R-:W-:Y:S05]  /*4ce0*/  @!P0 NANOSLEEP.SYNCS 0x989680 ;  /* 0x009896800000895d */ /* 0x004fea0003900000 */
[----:B------:R-:W2:Y:S02]  /*4cf0*/  @!P0 SYNCS.PHASECHK.TRANS64 P0, [R3+URZ+0x50], R5 ;  /* 0x00005005030085a7 */ /* 0x000ea400080010ff */
[----:B--2---:R-:W-:Y:S05]  /*4d00*/  @!P0 BRA `(.L_x_80) ;  /* 0xfffffffc00f08947 */ /* 0x004fea000383ffff */
[----:B------:R-:W-:Y:S05]  /*4d10*/  BRA `(.L_x_81) ;  /* 0xfffffff4002c7947 */ /* 0x000fea000383ffff */
        .weak           $__internal_0_$__cuda_sm10x_tcgen05_guardrail_trap_col_being_dealloced_not_returned_by_alloc
        .type           $__internal_0_$__cuda_sm10x_tcgen05_guardrail_trap_col_being_dealloced_not_returned_by_alloc,@function
        .size           $__internal_0_$__cuda_sm10x_tcgen05_guardrail_trap_col_being_dealloced_not_returned_by_alloc,($__internal_1_$__cuda_sm10x_tcgen05_guardrail_trap_phase_invalid_during_alloc - $__internal_0_$__cuda_sm10x_tcgen05_guardrail_trap_col_being_dealloced_not_returned_by_alloc)
$__internal_0_$__cuda_sm10x_tcgen05_guardrail_trap_col_being_dealloced_not_returned_by_alloc:
[----:B------:R-:W-:Y:S05]  /*4d20*/  BPT.TRAP 0x1 ;  /* 0x000000040000795c */ /* 0x000fea0000300000 */
[----:B------:R-:W-:-:S04]  /*4d30*/  HFMA2 R3, -RZ, RZ, 0, 0 ;  /* 0x00000000ff037431 */ /* 0x000fc800000001ff */
[----:B------:R-:W-:Y:S05]  /*4d40*/  RET.REL.NODEC R2 `(kernel_cutlass_kernel_cudnngrouped_gemmgrouped_gemm_swiglugrouped_gemm_swiglu_quantBlockScaledContiguousGroupedGemmKernel_object_at__TiledMMA_ThrLayoutVMNK11110000_PermutationMNK____MMAAt_0) ;  /* 0xffffffb002ac7950 */ /* 0x000fea0003c3ffff */
        .weak           $__internal_1_$__cuda_sm10x_tcgen05_guardrail_trap_phase_invalid_during_alloc
        .type           $__internal_1_$__cuda_sm10x_tcgen05_guardrail_trap_phase_invalid_during_alloc,@function
        .size           $__internal_1_$__cuda_sm10x_tcgen05_guardrail_trap_phase_invalid_during_alloc,($__internal_2_$__cuda_sm10x_tcgen05_guardrail_trap_unallocated_columns_being_dealloced - $__internal_1_$__cuda_sm10x_tcgen05_guardrail_trap_phase_invalid_during_alloc)
$__internal_1_$__cuda_sm10x_tcgen05_guardrail_trap_phase_invalid_during_alloc:
[----:B------:R-:W-:Y:S05]  /*4d50*/  BPT.TRAP 0x1 ;  /* 0x000000040000795c */ /* 0x000fea0000300000 */
[----:B------:R-:W-:-:S04]  /*4d60*/  MOV R3, 0x0 ;  /* 0x0000000000037802 */ /* 0x000fc80000000f00 */
[----:B------:R-:W-:Y:S05]  /*4d70*/  RET.REL.NODEC R2 `(kernel_cutlass_kernel_cudnngrouped_gemmgrouped_gemm_swiglugrouped_gemm_swiglu_quantBlockScaledContiguousGroupedGemmKernel_object_at__TiledMMA_ThrLayoutVMNK11110000_PermutationMNK____MMAAt_0) ;  /* 0xffffffb002a07950 */ /* 0x000fea0003c3ffff */
        .weak           $__internal_2_$__cuda_sm10x_tcgen05_guardrail_trap_unallocated_columns_being_dealloced
        .type           $__internal_2_$__cuda_sm10x_tcgen05_guardrail_trap_unallocated_columns_being_dealloced,@function
        .size           $__internal_2_$__cuda_sm10x_tcgen05_guardrail_trap_unallocated_columns_being_dealloced,(.L_x_85 - $__internal_2_$__cuda_sm10x_tcgen05_guardrail_trap_unallocated_columns_being_dealloced)
$__internal_2_$__cuda_sm10x_tcgen05_guardrail_trap_unallocated_columns_being_dealloced:
[----:B------:R-:W-:Y:S05]  /*4d80*/  BPT.TRAP 0x1 ;  /* 0x000000040000795c */ /* 0x000fea0000300000 */
[----:B------:R-:W-:-:S04]  /*4d90*/  HFMA2 R3, -RZ, RZ, 0, 0 ;  /* 0x00000000ff037431 */ /* 0x000fc800000001ff */
[----:B------:R-:W-:Y:S05]  /*4da0*/  RET.REL.NODEC R2 `(kernel_cutlass_kernel_cudnngrouped_gemmgrouped_gemm_swiglugrouped_gemm_swiglu_quantBlockScaledContiguousGroupedGemmKernel_object_at__TiledMMA_ThrLayoutVMNK11110000_PermutationMNK____MMAAt_0) ;  /* 0xffffffb002947950 */ /* 0x000fea0003c3ffff */
.L_x_82:
[----:B------:R-:W-:-:S00]  /*4db0*/  BRA `(.L_x_82) ;  /* 0xfffffffc00fc7947 */ /* 0x000fc0000383ffff */
[----:B------:R-:W-:-:S00]  /*4dc0*/  NOP ;  /* 0x0000000000007918 */ /* 0x000fc00000000000 */
        /* <DEDUP_REMOVED lines=11> */
.L_x_85:


//--------------------- .nv.shared.kernel_cutlass_kernel_cudnngrouped_gemmgrouped_gemm_swiglugrouped_gemm_swiglu_quantBlockScaledContiguousGroupedGemmKernel_object_at__TiledMMA_ThrLayoutVMNK11110000_PermutationMNK____MMAAt_0 --------------------------
	.section	.nv.shared.kernel_cutlass_kernel_cudnngrouped_gemmgrouped_gemm_swiglugrouped_gemm_swiglu_quantBlockScaledContiguousGroupedGemmKernel_object_at__TiledMMA_ThrLayoutVMNK11110000_PermutationMNK____MMAAt_0,"aw",@nobits
	.sectionflags	@""
	.align	1024
	.zero		1024


//--------------------- .nv.shared.reserved.0     --------------------------
	.section	.nv.shared.reserved.0,"aw",@nobits
	.align	8
	.weak		__nv_reservedSMEM_offset_0_alias
	.size		__nv_reservedSMEM_offset_0_alias, 0, 64
	.other		__nv_reservedSMEM_offset_0_alias,@"STO_CUDA_RESERVED_SHARED STV_DEFAULT"
__nv_reservedSMEM_offset_0_alias:
	.zero		0
.nv.shared.reserved.0:
	.zero		64
	.weak		__nv_reservedSMEM_allocation_phase
	.type		__nv_reservedSMEM_allocation_phase,@object
	.size		__nv_reservedSMEM_allocation_phase,(.L_0 - __nv_reservedSMEM_allocation_phase)
__nv_reservedSMEM_allocation_phase:
	.zero		1
.L_0:
	.zero		7
	.weak		__nv_reservedSMEM_devtool_atexit_pc
	.type		__nv_reservedSMEM_devtool_atexit_pc,@object
	.size		__nv_reservedSMEM_devtool_atexit_pc,(__nv_reservedSMEM_allocation_mask - __nv_reservedSMEM_devtool_atexit_pc)
__nv_reservedSMEM_devtool_atexit_pc:
	.zero		8
	.weak		__nv_reservedSMEM_allocation_mask
	.type		__nv_reservedSMEM_allocation_mask,@object
	.size		__nv_reservedSMEM_allocation_mask,(.L_2 - __nv_reservedSMEM_allocation_mask)
__nv_reservedSMEM_allocation_mask:
	.zero		4
.L_2:


//--------------------- .nv.constant0.kernel_cutlass_kernel_cudnngrouped_gemmgrouped_gemm_swiglugrouped_gemm_swiglu_quantBlockScaledContiguousGroupedGemmKernel_object_at__TiledMMA_ThrLayoutVMNK11110000_PermutationMNK____MMAAt_0 --------------------------
	.section	.nv.constant0.kernel_cutlass_kernel_cudnngrouped_gemmgrouped_gemm_swiglugrouped_gemm_swiglu_quantBlockScaledContiguousGroupedGemmKernel_object_at__TiledMMA_ThrLayoutVMNK11110000_PermutationMNK____MMAAt_0,"a",@progbits
	.sectionflags	@""
	.align	4
.nv.constant0.kernel_cutlass_kernel_cudnngrouped_gemmgrouped_gemm_swiglugrouped_gemm_swiglu_quantBlockScaledContiguousGroupedGemmKernel_object_at__TiledMMA_ThrLayoutVMNK11110000_PermutationMNK____MMAAt_0:
	.zero		1924


//--------------------- SYMBOLS --------------------------

	.type		.nv.reservedSmem.offset0,@object
	.size		.nv.reservedSmem.offset0,0x4
	.type		.nv.reservedSmem.cap,@object
	.size		.nv.reservedSmem.cap,0x4
